def attn_fwd(
    Q,
    K,
    V,
    Out,
    Lse,
    sm_scale,
    stride_qz,
    stride_qh,
    stride_qm,
    stride_qk,
    stride_kz,
    stride_kh,
    stride_kn,
    stride_kk,
    stride_vz,
    stride_vh,
    stride_vn,
    stride_vk,
    stride_oz,
    stride_oh,
    stride_om,
    stride_ok,
    seqlen_q,
    seqlen_k,
    BLOCK_M: tl.constexpr,
    BLOCK_N: tl.constexpr,
    HEAD_DIM: tl.constexpr,
    CAUSAL: tl.constexpr,
):
    start_m = tl.program_id(0)
    off_hz = tl.program_id(1)
    q_off = off_hz * stride_qh
    k_off = off_hz * stride_kh
    v_off = off_hz * stride_vh
    offs_m = start_m * BLOCK_M + tl.arange(0, BLOCK_M)
    offs_d = tl.arange(0, HEAD_DIM)
    offs_n = tl.arange(0, BLOCK_N)
    q_ptrs = Q + q_off + offs_m[:, None] * stride_qm + offs_d[None, :] * stride_qk
    k_ptrs = K + k_off + offs_d[:, None] * stride_kk + offs_n[None, :] * stride_kn
    v_ptrs = V + v_off + offs_n[:, None] * stride_vn + offs_d[None, :] * stride_vk
    m_i = tl.full([BLOCK_M], float("-inf"), dtype=tl.float32)
    l_i = tl.zeros([BLOCK_M], dtype=tl.float32) + 1.0
    acc = tl.zeros([BLOCK_M, HEAD_DIM], dtype=tl.float32)
    q = tl.load(q_ptrs)
    acc, l_i, m_i = _attn_fwd_inner(
        acc,
        l_i,
        m_i,
        q,
        k_ptrs,
        v_ptrs,
        sm_scale,
        stride_kn,
        stride_vn,
        start_m,
        seqlen_k,
        BLOCK_M,
        BLOCK_N,
        HEAD_DIM,
        CAUSAL,
    )
    acc = acc / l_i[:, None]
    lse = m_i + tl.math.log2(l_i) / 1.4426950408889634
    o_ptrs = (
        Out
        + off_hz * stride_oh
        + offs_m[:, None] * stride_om
        + offs_d[None, :] * stride_ok
    )
    tl.store(o_ptrs, acc.to(Out.dtype.element_ty))
    tl.store(Lse + off_hz * seqlen_q + offs_m, lse)

# config = {"BLOCK_M": 64, "BLOCK_N": 16, "HEAD_DIM": 16, "arch": "sm_100", "causal": false, "dtype": "fp16", "num_stages": 2, "num_warps": 8}
# arch = sm_100


// ===== COMPILED SASS (sm_100a) =====

	.target	sm_100a

	.elftype	@"ET_EXEC"


//--------------------- .note.nv.tkinfo           --------------------------
	.section	.note.nv.tkinfo,"",@"SHT_NOTE"
	.sectionflags	@"SHF_NOTE_NV_TKINFO"
	.tkinfo
        /*0018*/ 	.word	0x00000081
        /*0030*/ 	.string	""
        /*0030*/ 	.string	"ptxas-blackwell"
        /*0030*/ 	.string	"Cuda compilation tools, release 12.9, V12.9.86"
        /*0030*/ 	.string	"Build cuda_12.9.r12.9/compiler.36037853_0"
        /*0030*/ 	.string	"-v  -suppress-debug-info  -lineinfo  -arch sm_100a "



//--------------------- .note.nv.cuver            --------------------------
	.section	.note.nv.cuver,"",@"SHT_NOTE"
	.sectionflags	@"SHF_NOTE_NV_CUVER"
        /*0018*/ 	.short	0x0001
        /*001a*/ 	.short	0x0064
        /*001c*/ 	.short	0x0001
        /*001e*/ 	.short	0x0000
        /*0020*/ 	.short	0x0001
        /*0022*/ 	.short	0x0000


//--------------------- .nv.info                  --------------------------
	.section	.nv.info,"",@"SHT_CUDA_INFO"
	.align	4


	//----- nvinfo : EIATTR_REGCOUNT
	.align		4
        /*0000*/ 	.byte	0x04, 0x2f
        /*0002*/ 	.short	(.L_5 - .L_4)
	.align		4
.L_4:
        /*0004*/ 	.word	index@(attn_fwd)
        /*0008*/ 	.word	0x0000001f


	//----- nvinfo : EIATTR_FRAME_SIZE
	.align		4
.L_5:
        /*000c*/ 	.byte	0x04, 0x11
        /*000e*/ 	.short	(.L_7 - .L_6)
	.align		4
.L_6:
        /*0010*/ 	.word	index@($__internal_2_$__cuda_sm10x_tcgen05_guardrail_trap_unallocated_columns_being_dealloced)
        /*0014*/ 	.word	0x00000000


	//----- nvinfo : EIATTR_FRAME_SIZE
	.align		4
.L_7:
        /*0018*/ 	.byte	0x04, 0x11
        /*001a*/ 	.short	(.L_9 - .L_8)
	.align		4
.L_8:
        /*001c*/ 	.word	index@($__internal_1_$__cuda_sm10x_tcgen05_guardrail_trap_phase_invalid_during_alloc)
        /*0020*/ 	.word	0x00000000


	//----- nvinfo : EIATTR_FRAME_SIZE
	.align		4
.L_9:
        /*0024*/ 	.byte	0x04, 0x11
        /*0026*/ 	.short	(.L_11 - .L_10)
	.align		4
.L_10:
        /*0028*/ 	.word	index@($__internal_0_$__cuda_sm10x_tcgen05_guardrail_trap_col_being_dealloced_not_returned_by_alloc)
        /*002c*/ 	.word	0x00000000


	//----- nvinfo : EIATTR_FRAME_SIZE
	.align		4
.L_11:
        /*0030*/ 	.byte	0x04, 0x11
        /*0032*/ 	.short	(.L_13 - .L_12)
	.align		4
.L_12:
        /*0034*/ 	.word	index@(attn_fwd)
        /*0038*/ 	.word	0x00000000


	//----- nvinfo : EIATTR_MIN_STACK_SIZE
	.align		4
.L_13:
        /*003c*/ 	.byte	0x04, 0x12
        /*003e*/ 	.short	(.L_15 - .L_14)
	.align		4
.L_14:
        /*0040*/ 	.word	index@(attn_fwd)
        /*0044*/ 	.word	0x00000000
.L_15:


//--------------------- .nv.info.attn_fwd         --------------------------
	.section	.nv.info.attn_fwd,"",@"SHT_CUDA_INFO"
	.sectionflags	@""
	.align	4


	//----- nvinfo : EIATTR_CUDA_API_VERSION
	.align		4
        /*0000*/ 	.byte	0x04, 0x37
        /*0002*/ 	.short	(.L_17 - .L_16)
.L_16:
        /*0004*/ 	.word	0x00000081


	//----- nvinfo : EIATTR_KPARAM_INFO
	.align		4
.L_17:
        /*0008*/ 	.byte	0x04, 0x17
        /*000a*/ 	.short	(.L_19 - .L_18)
.L_18:
        /*000c*/ 	.word	0x00000000
        /*0010*/ 	.short	0x0019
        /*0012*/ 	.short	0x0080
        /*0014*/ 	.byte	0x00, 0xf4, 0x21, 0x00


	//----- nvinfo : EIATTR_KPARAM_INFO
	.align		4
.L_19:
        /*0018*/ 	.byte	0x04, 0x17
        /*001a*/ 	.short	(.L_21 - .L_20)
.L_20:
        /*001c*/ 	.word	0x00000000
        /*0020*/ 	.short	0x0018
        /*0022*/ 	.short	0x0078
        /*0024*/ 	.byte	0x00, 0xf4, 0x21, 0x00


	//----- nvinfo : EIATTR_KPARAM_INFO
	.align		4
.L_21:
        /*0028*/ 	.byte	0x04, 0x17
        /*002a*/ 	.short	(.L_23 - .L_22)
.L_22:
        /*002c*/ 	.word	0x00000000
        /*0030*/ 	.short	0x0017
        /*0032*/ 	.short	0x0070
        /*0034*/ 	.byte	0x00, 0xf0, 0x11, 0x00


	//----- nvinfo : EIATTR_KPARAM_INFO
	.align		4
.L_23:
        /*0038*/ 	.byte	0x04, 0x17
        /*003a*/ 	.short	(.L_25 - .L_24)
.L_24:
        /*003c*/ 	.word	0x00000000
        /*0040*/ 	.short	0x0016
        /*0042*/ 	.short	0x006c
        /*0044*/ 	.byte	0x00, 0xf0, 0x11, 0x00


	//----- nvinfo : EIATTR_KPARAM_INFO
	.align		4
.L_25:
        /*0048*/ 	.byte	0x04, 0x17
        /*004a*/ 	.short	(.L_27 - .L_26)
.L_26:
        /*004c*/ 	.word	0x00000000
        /*0050*/ 	.short	0x0015
        /*0052*/ 	.short	0x0068
        /*0054*/ 	.byte	0x00, 0xf0, 0x11, 0x00


	//----- nvinfo : EIATTR_KPARAM_INFO
	.align		4
.L_27:
        /*0058*/ 	.byte	0x04, 0x17
        /*005a*/ 	.short	(.L_29 - .L_28)
.L_28:
        /*005c*/ 	.word	0x00000000
        /*0060*/ 	.short	0x0014
        /*0062*/ 	.short	0x0064
        /*0064*/ 	.byte	0x00, 0xf0, 0x11, 0x00


	//----- nvinfo : EIATTR_KPARAM_INFO
	.align		4
.L_29:
        /*0068*/ 	.byte	0x04, 0x17
        /*006a*/ 	.short	(.L_31 - .L_30)
.L_30:
        /*006c*/ 	.word	0x00000000
        /*0070*/ 	.short	0x0013
        /*0072*/ 	.short	0x0060
        /*0074*/ 	.byte	0x00, 0xf0, 0x11, 0x00


	//----- nvinfo : EIATTR_KPARAM_INFO
	.align		4
.L_31:
        /*0078*/ 	.byte	0x04, 0x17
        /*007a*/ 	.short	(.L_33 - .L_32)
.L_32:
        /*007c*/ 	.word	0x00000000
        /*0080*/ 	.short	0x0012
        /*0082*/ 	.short	0x005c
        /*0084*/ 	.byte	0x00, 0xf0, 0x11, 0x00


	//----- nvinfo : EIATTR_KPARAM_INFO
	.align		4
.L_33:
        /*0088*/ 	.byte	0x04, 0x17
        /*008a*/ 	.short	(.L_35 - .L_34)
.L_34:
        /*008c*/ 	.word	0x00000000
        /*0090*/ 	.short	0x0011
        /*0092*/ 	.short	0x0058
        /*0094*/ 	.byte	0x00, 0xf0, 0x11, 0x00


	//----- nvinfo : EIATTR_KPARAM_INFO
	.align		4
.L_35:
        /*0098*/ 	.byte	0x04, 0x17
        /*009a*/ 	.short	(.L_37 - .L_36)
.L_36:
        /*009c*/ 	.word	0x00000000
        /*00a0*/ 	.short	0x0010
        /*00a2*/ 	.short	0x0054
        /*00a4*/ 	.byte	0x00, 0xf0, 0x11, 0x00


	//----- nvinfo : EIATTR_KPARAM_INFO
	.align		4
.L_37:
        /*00a8*/ 	.byte	0x04, 0x17
        /*00aa*/ 	.short	(.L_39 - .L_38)
.L_38:
        /*00ac*/ 	.word	0x00000000
        /*00b0*/ 	.short	0x000f
        /*00b2*/ 	.short	0x0050
        /*00b4*/ 	.byte	0x00, 0xf0, 0x11, 0x00


	//----- nvinfo : EIATTR_KPARAM_INFO
	.align		4
.L_39:
        /*00b8*/ 	.byte	0x04, 0x17
        /*00ba*/ 	.short	(.L_41 - .L_40)
.L_40:
        /*00bc*/ 	.word	0x00000000
        /*00c0*/ 	.short	0x000e
        /*00c2*/ 	.short	0x004c
        /*00c4*/ 	.byte	0x00, 0xf0, 0x11, 0x00


	//----- nvinfo : EIATTR_KPARAM_INFO
	.align		4
.L_41:
        /*00c8*/ 	.byte	0x04, 0x17
        /*00ca*/ 	.short	(.L_43 - .L_42)
.L_42:
        /*00cc*/ 	.word	0x00000000
        /*00d0*/ 	.short	0x000d
        /*00d2*/ 	.short	0x0048
        /*00d4*/ 	.byte	0x00, 0xf0, 0x11, 0x00


	//----- nvinfo : EIATTR_KPARAM_INFO
	.align		4
.L_43:
        /*00d8*/ 	.byte	0x04, 0x17
        /*00da*/ 	.short	(.L_45 - .L_44)
.L_44:
        /*00dc*/ 	.word	0x00000000
        /*00e0*/ 	.short	0x000c
        /*00e2*/ 	.short	0x0044
        /*00e4*/ 	.byte	0x00, 0xf0, 0x11, 0x00


	//----- nvinfo : EIATTR_KPARAM_INFO
	.align		4
.L_45:
        /*00e8*/ 	.byte	0x04, 0x17
        /*00ea*/ 	.short	(.L_47 - .L_46)
.L_46:
        /*00ec*/ 	.word	0x00000000
        /*00f0*/ 	.short	0x000b
        /*00f2*/ 	.short	0x0040
        /*00f4*/ 	.byte	0x00, 0xf0, 0x11, 0x00


	//----- nvinfo : EIATTR_KPARAM_INFO
	.align		4
.L_47:
        /*00f8*/ 	.byte	0x04, 0x17
        /*00fa*/ 	.short	(.L_49 - .L_48)
.L_48:
        /*00fc*/ 	.word	0x00000000
        /*0100*/ 	.short	0x000a
        /*0102*/ 	.short	0x003c
        /*0104*/ 	.byte	0x00, 0xf0, 0x11, 0x00


	//----- nvinfo : EIATTR_KPARAM_INFO
	.align		4
.L_49:
        /*0108*/ 	.byte	0x04, 0x17
        /*010a*/ 	.short	(.L_51 - .L_50)
.L_50:
        /*010c*/ 	.word	0x00000000
        /*0110*/ 	.short	0x0009
        /*0112*/ 	.short	0x0038
        /*0114*/ 	.byte	0x00, 0xf0, 0x11, 0x00


	//----- nvinfo : EIATTR_KPARAM_INFO
	.align		4
.L_51:
        /*0118*/ 	.byte	0x04, 0x17
        /*011a*/ 	.short	(.L_53 - .L_52)
.L_52:
        /*011c*/ 	.word	0x00000000
        /*0120*/ 	.short	0x0008
        /*0122*/ 	.short	0x0034
        /*0124*/ 	.byte	0x00, 0xf0, 0x11, 0x00


	//----- nvinfo : EIATTR_KPARAM_INFO
	.align		4
.L_53:
        /*0128*/ 	.byte	0x04, 0x17
        /*012a*/ 	.short	(.L_55 - .L_54)
.L_54:
        /*012c*/ 	.word	0x00000000
        /*0130*/ 	.short	0x0007
        /*0132*/ 	.short	0x0030
        /*0134*/ 	.byte	0x00, 0xf0, 0x11, 0x00


	//----- nvinfo : EIATTR_KPARAM_INFO
	.align		4
.L_55:
        /*0138*/ 	.byte	0x04, 0x17
        /*013a*/ 	.short	(.L_57 - .L_56)
.L_56:
        /*013c*/ 	.word	0x00000000
        /*0140*/ 	.short	0x0006
        /*0142*/ 	.short	0x002c
        /*0144*/ 	.byte	0x00, 0xf0, 0x11, 0x00


	//----- nvinfo : EIATTR_KPARAM_INFO
	.align		4
.L_57:
        /*0148*/ 	.byte	0x04, 0x17
        /*014a*/ 	.short	(.L_59 - .L_58)
.L_58:
        /*014c*/ 	.word	0x00000000
        /*0150*/ 	.short	0x0005
        /*0152*/ 	.short	0x0028
        /*0154*/ 	.byte	0x00, 0xf0, 0x11, 0x00


	//----- nvinfo : EIATTR_KPARAM_INFO
	.align		4
.L_59:
        /*0158*/ 	.byte	0x04, 0x17
        /*015a*/ 	.short	(.L_61 - .L_60)
.L_60:
        /*015c*/ 	.word	0x00000000
        /*0160*/ 	.short	0x0004
        /*0162*/ 	.short	0x0020
        /*0164*/ 	.byte	0x00, 0xf4, 0x21, 0x00


	//----- nvinfo : EIATTR_KPARAM_INFO
	.align		4
.L_61:
        /*0168*/ 	.byte	0x04, 0x17
        /*016a*/ 	.short	(.L_63 - .L_62)
.L_62:
        /*016c*/ 	.word	0x00000000
        /*0170*/ 	.short	0x0003
        /*0172*/ 	.short	0x0018
        /*0174*/ 	.byte	0x00, 0xf4, 0x21, 0x00


	//----- nvinfo : EIATTR_KPARAM_INFO
	.align		4
.L_63:
        /*0178*/ 	.byte	0x04, 0x17
        /*017a*/ 	.short	(.L_65 - .L_64)
.L_64:
        /*017c*/ 	.word	0x00000000
        /*0180*/ 	.short	0x0002
        /*0182*/ 	.short	0x0010
        /*0184*/ 	.byte	0x00, 0xf4, 0x21, 0x00


	//----- nvinfo : EIATTR_KPARAM_INFO
	.align		4
.L_65:
        /*0188*/ 	.byte	0x04, 0x17
        /*018a*/ 	.short	(.L_67 - .L_66)
.L_66:
        /*018c*/ 	.word	0x00000000
        /*0190*/ 	.short	0x0001
        /*0192*/ 	.short	0x0008
        /*0194*/ 	.byte	0x00, 0xf4, 0x21, 0x00


	//----- nvinfo : EIATTR_KPARAM_INFO
	.align		4
.L_67:
        /*0198*/ 	.byte	0x04, 0x17
        /*019a*/ 	.short	(.L_69 - .L_68)
.L_68:
        /*019c*/ 	.word	0x00000000
        /*01a0*/ 	.short	0x0000
        /*01a2*/ 	.short	0x0000
        /*01a4*/ 	.byte	0x00, 0xf4, 0x21, 0x00


	//----- nvinfo : EIATTR_AT_ENTRY_FRAGMENTS
	.align		4
.L_69:
        /*01a8*/ 	.byte	0x04, 0x4f
        /*01aa*/ 	.short	(.L_71 - .L_70)


	//   ....[0]....
.L_70:
        /*01ac*/ 	.word	0x00000004


	//----- nvinfo : EIATTR_RESERVED_SMEM_USED
	.align		4
.L_71:
        /*01b0*/ 	.byte	0x01, 0x41
	.zero		2


	//----- nvinfo : EIATTR_SPARSE_MMA_MASK
	.align		4
        /*01b4*/ 	.byte	0x03, 0x50
        /*01b6*/ 	.short	0x0000


	//----- nvinfo : EIATTR_TCGEN05_1CTA_USED
	.align		4
        /*01b8*/ 	.byte	0x01, 0x51
	.zero		2


	//----- nvinfo : EIATTR_MAXREG_COUNT
	.align		4
        /*01bc*/ 	.byte	0x03, 0x1b
        /*01be*/ 	.short	0x00ff


	//----- nvinfo : EIATTR_NUM_BARRIERS
	.align		4
        /*01c0*/ 	.byte	0x02, 0x4c
        /*01c2*/ 	.byte	0x01
	.zero		1


	//----- nvinfo : EIATTR_INT_WARP_WIDE_INSTR_OFFSETS
	.align		4
        /*01c4*/ 	.byte	0x04, 0x31
        /*01c6*/ 	.short	(.L_73 - .L_72)


	//   ....[0]....
.L_72:
        /*01c8*/ 	.word	0x00000830


	//   ....[1]....
        /*01cc*/ 	.word	0x00000850


	//   ....[2]....
        /*01d0*/ 	.word	0x00000970


	//   ....[3]....
        /*01d4*/ 	.word	0x000009b0


	//   ....[4]....
        /*01d8*/ 	.word	0x00001560


	//   ....[5]....
        /*01dc*/ 	.word	0x000027f0


	//   ....[6]....
        /*01e0*/ 	.word	0x00002840


	//----- nvinfo : EIATTR_COOP_GROUP_MASK_REGIDS
	.align		4
.L_73:
        /*01e4*/ 	.byte	0x04, 0x29
        /*01e6*/ 	.short	(.L_75 - .L_74)


	//   ....[0]....
.L_74:
        /*01e8*/ 	.word	0xffffffff


	//   ....[1]....
        /*01ec*/ 	.word	0xffffffff


	//   ....[2]....
        /*01f0*/ 	.word	0xffffffff


	//   ....[3]....
        /*01f4*/ 	.word	0xffffffff


	//   ....[4]....
        /*01f8*/ 	.word	0xffffffff


	//   ....[5]....
        /*01fc*/ 	.word	0xffffffff


	//   ....[6]....
        /*0200*/ 	.word	0xffffffff


	//   ....[7]....
        /*0204*/ 	.word	0xffffffff


	//   ....[8]....
        /*0208*/ 	.word	0xffffffff


	//   ....[9]....
        /*020c*/ 	.word	0xffffffff


	//   ....[10]....
        /*0210*/ 	.word	0xffffffff


	//   ....[11]....
        /*0214*/ 	.word	0xffffffff


	//----- nvinfo : EIATTR_COOP_GROUP_INSTR_OFFSETS
	.align		4
.L_75:
        /*0218*/ 	.byte	0x04, 0x28
        /*021a*/ 	.short	(.L_77 - .L_76)


	//   ....[0]....
.L_76:
        /*021c*/ 	.word	0x00000050


	//   ....[1]....
        /*0220*/ 	.word	0x00000300


	//   ....[2]....
        /*0224*/ 	.word	0x00000db0


	//   ....[3]....
        /*0228*/ 	.word	0x00000ed0


	//   ....[4]....
        /*022c*/ 	.word	0x00001050


	//   ....[5]....
        /*0230*/ 	.word	0x000010b0


	//   ....[6]....
        /*0234*/ 	.word	0x00001790


	//   ....[7]....
        /*0238*/ 	.word	0x000017e0


	//   ....[8]....
        /*023c*/ 	.word	0x00001950


	//   ....[9]....
        /*0240*/ 	.word	0x000019b0


	//   ....[10]....
        /*0244*/ 	.word	0x00002690


	//   ....[11]....
        /*0248*/ 	.word	0x000028f0


	//----- nvinfo : EIATTR_VRC_CTA_INIT_COUNT
	.align		4
.L_77:
        /*024c*/ 	.byte	0x02, 0x4a
        /*024e*/ 	.byte	0x80
	.zero		1


	//----- nvinfo : EIATTR_MBARRIER_INSTR_OFFSETS
	.align		4
        /*0250*/ 	.byte	0x04, 0x39
        /*0252*/ 	.short	(.L_79 - .L_78)


	//   ....[0]....
.L_78:
        /*0254*/ 	.word	0x00000930
        /*0258*/ 	.word	0x000000ff
        /*025c*/ 	.word	0x00000000
        /*0260*/ 	.short	0x0100
        /*0262*/ 	.byte	0x0c
	.zero		1


	//   ....[1]....
        /*0264*/ 	.word	0x00000a60
        /*0268*/ 	.word	0x000000ff
        /*026c*/ 	.word	0x00000f08
        /*0270*/ 	.short	0x0100
        /*0272*/ 	.byte	0x0a
	.zero		1


	//   ....[2]....
        /*0274*/ 	.word	0x00000ae0
        /*0278*/ 	.word	0x000000ff
        /*027c*/ 	.word	0x00000a00
        /*0280*/ 	.short	0x0100
        /*0282*/ 	.byte	0x0a
	.zero		1


	//   ....[3]....
        /*0284*/ 	.word	0x00000c20
        /*0288*/ 	.word	0x000000ff
        /*028c*/ 	.word	0x00000a00
        /*0290*/ 	.short	0x010a
        /*0292*/ 	.byte	0x0a
	.zero		1


	//   ....[4]....
        /*0294*/ 	.word	0x00000cc0
        /*0298*/ 	.word	0x000000ff
        /*029c*/ 	.word	0x00000a00
        /*02a0*/ 	.short	0x0108
        /*02a2*/ 	.byte	0x0a
	.zero		1


	//   ....[5]....
        /*02a4*/ 	.word	0x000015e0
        /*02a8*/ 	.word	0x000000ff
        /*02ac*/ 	.word	0x00000c00
        /*02b0*/ 	.short	0x0100
        /*02b2*/ 	.byte	0x0a
	.zero		1


	//   ....[6]....
        /*02b4*/ 	.word	0x000016c0
        /*02b8*/ 	.word	0x000000ff
        /*02bc*/ 	.word	0x00000c00
        /*02c0*/ 	.short	0x010a
        /*02c2*/ 	.byte	0x0a
	.zero		1


	//   ....[7]....
        /*02c4*/ 	.word	0x00001710
        /*02c8*/ 	.word	0x000000ff
        /*02cc*/ 	.word	0x00000c00
        /*02d0*/ 	.short	0x0108
        /*02d2*/ 	.byte	0x0a
	.zero		1


	//   ....[8]....
        /*02d4*/ 	.word	0x00001a10
        /*02d8*/ 	.word	0x000000ff
        /*02dc*/ 	.word	0x00000000
        /*02e0*/ 	.short	0x010a
        /*02e2*/ 	.byte	0x0c
	.zero		1


	//   ....[9]....
        /*02e4*/ 	.word	0x00001e70
        /*02e8*/ 	.word	0x000000ff
        /*02ec*/ 	.word	0x00000000
        /*02f0*/ 	.short	0x010a
        /*02f2*/ 	.byte	0x0c
	.zero		1


	//   ....[10]....
        /*02f4*/ 	.word	0x00001fd0
        /*02f8*/ 	.word	0x000000ff
        /*02fc*/ 	.word	0x00000f00
        /*0300*/ 	.short	0x0108
        /*0302*/ 	.byte	0x0a
	.zero		1


	//   ....[11]....
        /*0304*/ 	.word	0x00002140
        /*0308*/ 	.word	0x000000ff
        /*030c*/ 	.word	0x00000f08
        /*0310*/ 	.short	0x0108
        /*0312*/ 	.byte	0x0a
	.zero		1


	//   ....[12]....
        /*0314*/ 	.word	0x00002910
        /*0318*/ 	.word	0x000000ff
        /*031c*/ 	.word	0x00000a00
        /*0320*/ 	.short	0x010a
        /*0322*/ 	.byte	0x0a
	.zero		1


	//   ....[13]....
        /*0324*/ 	.word	0x00002940
        /*0328*/ 	.word	0x000000ff
        /*032c*/ 	.word	0x00000c00
        /*0330*/ 	.short	0x010a
        /*0332*/ 	.byte	0x0a
	.zero		1


	//   ....[14]....
        /*0334*/ 	.word	0x00002970
        /*0338*/ 	.word	0x000000ff
        /*033c*/ 	.word	0x00000000
        /*0340*/ 	.short	0x010a
        /*0342*/ 	.byte	0x0c
	.zero		1


	//   ....[15]....
        /*0344*/ 	.word	0x000029a0
        /*0348*/ 	.word	0x000000ff
        /*034c*/ 	.word	0x00000000
        /*0350*/ 	.short	0x010a
        /*0352*/ 	.byte	0x0c
	.zero		1


	//----- nvinfo : EIATTR_NUM_MBARRIERS
	.align		4
.L_79:
        /*0354*/ 	.byte	0x03, 0x38
        /*0356*/ 	.short	0xffff


	//----- nvinfo : EIATTR_EXIT_INSTR_OFFSETS
	.align		4
        /*0358*/ 	.byte	0x04, 0x1c
        /*035a*/ 	.short	(.L_81 - .L_80)


	//   ....[0]....
.L_80:
        /*035c*/ 	.word	0x00002900


	//----- nvinfo : EIATTR_REQNTID
	.align		4
.L_81:
        /*0360*/ 	.byte	0x04, 0x10
        /*0362*/ 	.short	(.L_83 - .L_82)
.L_82:
        /*0364*/ 	.word	0x00000100
        /*0368*/ 	.word	0x00000001
        /*036c*/ 	.word	0x00000001


	//----- nvinfo : EIATTR_CRS_STACK_SIZE
	.align		4
.L_83:
        /*0370*/ 	.byte	0x04, 0x1e
        /*0372*/ 	.short	(.L_85 - .L_84)
.L_84:
        /*0374*/ 	.word	0x00000000


	//----- nvinfo : EIATTR_CBANK_PARAM_SIZE
	.align		4
.L_85:
        /*0378*/ 	.byte	0x03, 0x19
        /*037a*/ 	.short	0x0088


	//----- nvinfo : EIATTR_PARAM_CBANK
	.align		4
        /*037c*/ 	.byte	0x04, 0x0a
        /*037e*/ 	.short	(.L_87 - .L_86)
	.align		4
.L_86:
        /*0380*/ 	.word	index@(.nv.constant0.attn_fwd)
        /*0384*/ 	.short	0x0380
        /*0386*/ 	.short	0x0088


	//----- nvinfo : EIATTR_SW_WAR
	.align		4
.L_87:
        /*0388*/ 	.byte	0x04, 0x36
        /*038a*/ 	.short	(.L_89 - .L_88)
.L_88:
        /*038c*/ 	.word	0x00000008
.L_89:


//--------------------- .nv.compat                --------------------------
	.section	.nv.compat,"",@"SHT_CUDA_COMPAT_INFO"
	.align	4
        /*0000*/ 	.byte	0x02, 0x02, 0x02, 0x00, 0x02, 0x05, 0x05, 0x00, 0x02, 0x03, 0x00, 0x00, 0x02, 0x06, 0x01, 0x00


//--------------------- .nv.callgraph             --------------------------
	.section	.nv.callgraph,"",@"SHT_CUDA_CALLGRAPH"
	.align	4
	.sectionentsize	8
	.align		4
        /*0000*/ 	.word	0x00000000
	.align		4
        /*0004*/ 	.word	0xffffffff
	.align		4
        /*0008*/ 	.word	0x00000000
	.align		4
        /*000c*/ 	.word	0xfffffffe
	.align		4
        /*0010*/ 	.word	0x00000000
	.align		4
        /*0014*/ 	.word	0xfffffffd
	.align		4
        /*0018*/ 	.word	0x00000000
	.align		4
        /*001c*/ 	.word	0xfffffffc


//--------------------- .nv.constant4             --------------------------
	.section	.nv.constant4,"a",@progbits
	.align	8
	.align		8
.nv.constant4:
        /*0000*/ 	.dword	_$_str


//--------------------- .text.attn_fwd            --------------------------
	.section	.text.attn_fwd,"ax",@progbits
	.align	128
        .global         attn_fwd
        .type           attn_fwd,@function
        .size           attn_fwd,(.L_x_28 - attn_fwd)
        .other          attn_fwd,@"STO_CUDA_ENTRY STV_DEFAULT"
attn_fwd:
.text.attn_fwd:
[----:B------:R-:W0:Y:S01]  /*0000*/  LDC R1, c[0x0][0x37c] ;  /* 0x0000df00ff017b82 */ /* 0x000e220000000800 */
[----:B------:R-:W1:Y:S02]  /*0010*/  S2R R0, SR_TID.X ;  /* 0x0000000000007919 */ /* 0x000e640000002100 */
[----:B-1----:R-:W-:-:S13]  /*0020*/  ISETP.GE.U32.AND P1, PT, R0, 0x20, PT ;  /* 0x000000200000780c */ /* 0x002fda0003f26070 */
[----:B------:R-:W-:Y:S05]  /*0030*/  @P1 BRA `(.L_x_0) ;  /* 0x0000000000b41947 */ /* 0x000fea0003800000 */
[----:B------:R-:W1:Y:S01]  /*0040*/  S2UR UR6, SR_CgaCtaId ;  /* 0x00000000000679c3 */ /* 0x000e620000008800 */
[----:B------:R-:W-:Y:S01]  /*0050*/  NOP ;  /* 0x0000000000007918 */ /* 0x000fe20000000000 */
[----:B------:R-:W-:Y:S02]  /*0060*/  UMOV UR4, 0x40 ;  /* 0x0000004000047882 */ /* 0x000fe40000000000 */
[----:B-1----:R-:W-:-:S09]  /*0070*/  ULEA UR4, UR6, UR4, 0x18 ;  /* 0x0000000406047291 */ /* 0x002fd2000f8ec0ff */
[----:B------:R-:W1:Y:S01]  /*0080*/  LDS.U8 R2, [UR4] ;  /* 0x00000004ff027984 */ /* 0x000e620008000000 */
[----:B------:R-:W-:Y:S02]  /*0090*/  UMOV UR4, 0x400 ;  /* 0x0000040000047882 */ /* 0x000fe40000000000 */
[----:B------:R-:W-:Y:S01]  /*00a0*/  ULEA UR4, UR6, UR4, 0x18 ;  /* 0x0000000406047291 */ /* 0x000fe2000f8ec0ff */
[----:B-1----:R-:W-:-:S13]  /*00b0*/  ISETP.NE.AND P0, PT, R2, RZ, PT ;  /* 0x000000ff0200720c */ /* 0x002fda0003f05270 */
[----:B------:R-:W-:Y:S05]  /*00c0*/  @P0 BRA `(.L_x_1) ;  /* 0x0000000000780947 */ /* 0x000fea0003800000 */
[----:B------:R-:W-:-:S13]  /*00d0*/  ELECT P0, URZ, PT ;  /* 0x0000000000ff782f */ /* 0x000fda0003800000 */
[----:B------:R-:W-:Y:S05]  /*00e0*/  @!P0 BRA `(.L_x_2) ;  /* 0x0000000000808947 */ /* 0x000fea0003800000 */
[----:B------:R-:W-:Y:S01]  /*00f0*/  UMOV UR5, 0x1 ;  /* 0x0000000100057882 */ /* 0x000fe20000000000 */
[----:B------:R-:W-:-:S04]  /*0100*/  IMAD.MOV.U32 R5, RZ, RZ, 0x1 ;  /* 0x00000001ff057424 */ /* 0x000fc800078e00ff */
[----:B------:R-:W-:Y:S04]  /*0110*/  DEPBAR.LE SB1, 0x36 ;  /* 0x00009d800000791a */ /* 0x000fe80000000000 */
[----:B------:R-:W1:Y:S02]  /*0120*/  UTCATOMSWS.FIND_AND_SET.ALIGN UP0, UR5, UR5 ;  /* 0x00000005000575e3 */ /* 0x000e640008000800 */
[----:B-1----:R-:W-:-:S04]  /*0130*/  PLOP3.LUT P0, PT, PT, PT, UP0, 0x80, 0x8 ;  /* 0x000000000008781c */ /* 0x002fc80003f0f008 */
[----:B------:R-:W-:-:S04]  /*0140*/  SEL R2, RZ, 0xffffffff, !P0 ;  /* 0xffffffffff027807 */ /* 0x000fc80004000000 */
[----:B------:R-:W-:Y:S01]  /*0150*/  ISETP.NE.AND P0, PT, R2, RZ, PT ;  /* 0x000000ff0200720c */ /* 0x000fe20003f05270 */
[----:B------:R-:W-:-:S12]  /*0160*/  IMAD.U32 R2, RZ, RZ, UR5 ;  /* 0x00000005ff027e24 */ /* 0x000fd8000f8e00ff */
[----:B------:R-:W-:Y:S05]  /*0170*/  @P0 BRA `(.L_x_3) ;  /* 0x0000000000240947 */ /* 0x000fea0003800000 */
.L_x_4:
[----:B------:R-:W-:Y:S05]  /*0180*/  NANOSLEEP 0x64 ;  /* 0x000000640000795d */ /* 0x000fea0003800000 */
[----:B------:R-:W-:-:S05]  /*0190*/  UMOV UR5, 0x1 ;  /* 0x0000000100057882 */ /* 0x000fca0000000000 */
[----:B------:R-:W-:Y:S04]  /*01a0*/  DEPBAR.LE SB1, 0x36 ;  /* 0x00009d800000791a */ /* 0x000fe80000000000 */
[----:B------:R-:W1:Y:S02]  /*01b0*/  UTCATOMSWS.FIND_AND_SET.ALIGN UP0, UR5, UR5 ;  /* 0x00000005000575e3 */ /* 0x000e640008000800 */
[----:B-1----:R-:W-:-:S04]  /*01c0*/  PLOP3.LUT P0, PT, PT, PT, UP0, 0x80, 0x8 ;  /* 0x000000000008781c */ /* 0x002fc80003f0f008 */
[----:B------:R-:W-:-:S04]  /*01d0*/  SEL R2, RZ, 0xffffffff, !P0 ;  /* 0xffffffffff027807 */ /* 0x000fc80004000000 */
[----:B------:R-:W-:Y:S01]  /*01e0*/  ISETP.NE.AND P0, PT, R2, RZ, PT ;  /* 0x000000ff0200720c */ /* 0x000fe20003f05270 */
[----:B------:R-:W-:-:S12]  /*01f0*/  IMAD.U32 R2, RZ, RZ, UR5 ;  /* 0x00000005ff027e24 */ /* 0x000fd8000f8e00ff */
[----:B------:R-:W-:Y:S05]  /*0200*/  @!P0 BRA `(.L_x_4) ;  /* 0xfffffffc00dc8947 */ /* 0x000fea000383ffff */
.L_x_3:
[C---:B------:R-:W-:Y:S01]  /*0210*/  VIADD R4, R2.reuse, 0x10 ;  /* 0x0000001002047836 */ /* 0x040fe20000000000 */
[----:B------:R-:W-:Y:S01]  /*0220*/  UMOV UR5, 0x50 ;  /* 0x0000005000057882 */ /* 0x000fe20000000000 */
[C---:B------:R-:W-:Y:S01]  /*0230*/  SHF.L.U32 R3, R5.reuse, R2, RZ ;  /* 0x0000000205037219 */ /* 0x040fe200000006ff */
[----:B------:R-:W-:Y:S01]  /*0240*/  ULEA UR5, UR6, UR5, 0x18 ;  /* 0x0000000506057291 */ /* 0x000fe2000f8ec0ff */
[----:B------:R-:W-:Y:S01]  /*0250*/  IMAD.SHL.U32 R2, R2, 0x20, RZ ;  /* 0x0000002002027824 */ /* 0x000fe200078e00ff */
[----:B------:R-:W-:-:S04]  /*0260*/  SHF.L.U32 R4, R5, R4, RZ ;  /* 0x0000000405047219 */ /* 0x000fc800000006ff */
[----:B------:R-:W-:-:S05]  /*0270*/  LOP3.LUT R3, R4, R3, RZ, 0xfc, !PT ;  /* 0x0000000304037212 */ /* 0x000fca00078efcff */
[----:B------:R1:W-:Y:S04]  /*0280*/  ATOMS.OR RZ, [UR5], R3 ;  /* 0x00000003ffff798c */ /* 0x0003e8000b000005 */
[----:B------:R1:W-:Y:S01]  /*0290*/  STS [UR4], R2 ;  /* 0x00000002ff007988 */ /* 0x0003e20008000804 */
[----:B------:R-:W-:Y:S05]  /*02a0*/  BRA `(.L_x_2) ;  /* 0x0000000000107947 */ /* 0x000fea0003800000 */
.L_x_1:
[----:B------:R-:W-:-:S05]  /*02b0*/  IMAD.MOV.U32 R2, RZ, RZ, -0x1 ;  /* 0xffffffffff027424 */ /* 0x000fca00078e00ff */
[----:B------:R1:W-:Y:S02]  /*02c0*/  STS [UR4], R2 ;  /* 0x00000002ff007988 */ /* 0x0003e40008000804 */
[----:B-1----:R-:W-:-:S07]  /*02d0*/  MOV R2, 0x2f0 ;  /* 0x000002f000027802 */ /* 0x002fce0000000f00 */
[----:B0-----:R-:W-:Y:S05]  /*02e0*/  CALL.REL.NOINC `($__internal_1_$__cuda_sm10x_tcgen05_guardrail_trap_phase_invalid_during_alloc) ;  /* 0x0000002400c47944 */ /* 0x001fea0003c00000 */
.L_x_2:
[----:B------:R-:W-:Y:S05]  /*02f0*/  WARPSYNC.ALL ;  /* 0x0000000000007948 */ /* 0x000fea0003800000 */
[----:B------:R-:W-:Y:S01]  /*0300*/  NOP ;  /* 0x0000000000007918 */ /* 0x000fe20000000000 */
.L_x_0:
[----:B------:R-:W2:Y:S01]  /*0310*/  S2R R5, SR_CTAID.X ;  /* 0x0000000000057919 */ /* 0x000ea20000002500 */
[----:B------:R-:W3:Y:S01]  /*0320*/  S2UR UR7, SR_CTAID.Y ;  /* 0x00000000000779c3 */ /* 0x000ee20000002600 */
[----:B------:R-:W3:Y:S01]  /*0330*/  LDCU.64 UR4, c[0x0][0x3b0] ;  /* 0x00007600ff0477ac */ /* 0x000ee20008000a00 */
[----:B------:R-:W-:Y:S02]  /*0340*/  LOP3.LUT R6, R0, 0x3f, RZ, 0xc0, !PT ;  /* 0x0000003f00067812 */ /* 0x000fe400078ec0ff */
[----:B------:R-:W-:Y:S01]  /*0350*/  SHF.R.U32.HI R4, RZ, 0x6, R0 ;  /* 0x00000006ff047819 */ /* 0x000fe20000011600 */
[----:B------:R-:W-:Y:S01]  /*0360*/  UMOV UR10, 0x400 ;  /* 0x00000400000a7882 */ /* 0x000fe20000000000 */
[----:B------:R-:W4:Y:S02]  /*0370*/  LDCU.64 UR18, c[0x0][0x358] ;  /* 0x00006b00ff1277ac */ /* 0x000f240008000a00 */
[----:B------:R-:W1:Y:S01]  /*0380*/  LDC R8, c[0x0][0x3b8] ;  /* 0x0000ee00ff087b82 */ /* 0x000e620000000800 */
[----:B------:R-:W0:Y:S07]  /*0390*/  LDCU UR21, c[0x0][0x3f0] ;  /* 0x00007e00ff1577ac */ /* 0x000e2e0008000800 */
[----:B-1----:R-:W1:Y:S08]  /*03a0*/  LDC.64 R2, c[0x0][0x380] ;  /* 0x0000e000ff027b82 */ /* 0x002e700000000a00 */
[----:B------:R-:W0:Y:S01]  /*03b0*/  S2UR UR6, SR_CgaCtaId ;  /* 0x00000000000679c3 */ /* 0x000e220000008800 */
[----:B---3--:R-:W-:-:S04]  /*03c0*/  UIMAD UR4, UR7, UR4, URZ ;  /* 0x00000004070472a4 */ /* 0x008fc8000f8e02ff */
[----:B------:R-:W-:Y:S01]  /*03d0*/  USHF.L.U32 UR8, UR4, 0x1, URZ ;  /* 0x0000000104087899 */ /* 0x000fe200080006ff */
[----:B--2---:R-:W-:Y:S01]  /*03e0*/  IMAD R6, R5, 0x40, R6 ;  /* 0x0000004005067824 */ /* 0x004fe200078e0206 */
[----:B------:R-:W-:-:S03]  /*03f0*/  SGXT.U32 R5, R4, 0x2 ;  /* 0x000000020405781a */ /* 0x000fc60000000000 */
[----:B------:R-:W-:Y:S01]  /*0400*/  IMAD R4, R6, UR5, RZ ;  /* 0x0000000506047c24 */ /* 0x000fe2000f8e02ff */
[----:B------:R-:W-:Y:S01]  /*0410*/  UIMAD.WIDE UR4, UR4, 0x2, URZ ;  /* 0x00000002040478a5 */ /* 0x000fe2000f8e02ff */
[----:B------:R-:W-:Y:S02]  /*0420*/  IMAD R7, R5, R8, RZ ;  /* 0x0000000805077224 */ /* 0x000fe400078e02ff */
[C---:B------:R-:W-:Y:S02]  /*0430*/  IMAD.SHL.U32 R5, R4.reuse, 0x2, RZ ;  /* 0x0000000204057824 */ /* 0x040fe400078e00ff */
[----:B------:R-:W-:Y:S01]  /*0440*/  IMAD.HI R4, R4, 0x2, RZ ;  /* 0x0000000204047827 */ /* 0x000fe200078e02ff */
[----:B------:R-:W-:Y:S02]  /*0450*/  BAR.SYNC.DEFER_BLOCKING 0x0 ;  /* 0x0000000000007b1d */ /* 0x000fe40000010000 */
[----:B-1----:R-:W-:Y:S01]  /*0460*/  IADD3 R10, P0, P2, R5, UR8, R2 ;  /* 0x00000008050a7c10 */ /* 0x002fe2000fa1e002 */
[----:B------:R-:W-:Y:S01]  /*0470*/  IMAD R9, R8, 0x4, R7 ;  /* 0x0000000408097824 */ /* 0x000fe200078e0207 */
[----:B0-----:R-:W-:-:S02]  /*0480*/  ULEA UR10, UR6, UR10, 0x18 ;  /* 0x0000000a060a7291 */ /* 0x001fc4000f8ec0ff */
[----:B------:R-:W-:Y:S01]  /*0490*/  IADD3.X R4, PT, PT, R4, UR5, R3, P0, P2 ;  /* 0x0000000504047c10 */ /* 0x000fe200087e4403 */
[C---:B------:R-:W-:Y:S01]  /*04a0*/  IMAD R2, R8.reuse, 0x4, R9 ;  /* 0x0000000408027824 */ /* 0x040fe200078e0209 */
[C---:B------:R-:W-:Y:S01]  /*04b0*/  LEA R12, P0, R7.reuse, R10, 0x1 ;  /* 0x0000000a070c7211 */ /* 0x040fe200078008ff */
[----:B------:R-:W0:Y:S02]  /*04c0*/  LDCU.64 UR8, c[0x0][0x3c0] ;  /* 0x00007800ff0877ac */ /* 0x000e240008000a00 */
[----:B------:R-:W-:Y:S01]  /*04d0*/  IMAD R3, R8, 0x4, R2 ;  /* 0x0000000408037824 */ /* 0x000fe200078e0202 */
[----:B------:R-:W-:Y:S01]  /*04e0*/  LEA.HI.X.SX32 R13, R7, R4, 0x1, P0 ;  /* 0x00000004070d7211 */ /* 0x000fe200000f0eff */
[----:B------:R-:W1:Y:S01]  /*04f0*/  LDCU UR4, c[0x0][0x3c8] ;  /* 0x00007900ff0477ac */ /* 0x000e620008000800 */
[-C--:B------:R-:W-:Y:S02]  /*0500*/  LEA R14, P3, R2, R10.reuse, 0x1 ;  /* 0x0000000a020e7211 */ /* 0x080fe400078608ff */
[----:B------:R-:W-:-:S02]  /*0510*/  LEA R8, P2, R9, R10, 0x1 ;  /* 0x0000000a09087211 */ /* 0x000fc400078408ff */
[C---:B------:R-:W-:Y:S02]  /*0520*/  LEA R10, P4, R3.reuse, R10, 0x1 ;  /* 0x0000000a030a7211 */ /* 0x040fe400078808ff */
[-C--:B------:R-:W-:Y:S02]  /*0530*/  LEA.HI.X.SX32 R15, R2, R4.reuse, 0x1, P3 ;  /* 0x00000004020f7211 */ /* 0x080fe400018f0eff */
[----:B------:R-:W-:Y:S01]  /*0540*/  LEA.HI.X.SX32 R11, R3, R4, 0x1, P4 ;  /* 0x00000004030b7211 */ /* 0x000fe200020f0eff */
[----:B------:R-:W2:Y:S01]  /*0550*/  LDS R7, [UR10] ;  /* 0x0000000aff077984 */ /* 0x000ea20008000800 */
[----:B------:R-:W3:Y:S01]  /*0560*/  LDC.64 R2, c[0x0][0x388] ;  /* 0x0000e200ff027b82 */ /* 0x000ee20000000a00 */
[----:B------:R-:W-:-:S07]  /*0570*/  SHF.R.U32.HI R5, RZ, 0x5, R0 ;  /* 0x00000005ff057819 */ /* 0x000fce0000011600 */
[----:B------:R-:W-:Y:S01]  /*0580*/  BAR.SYNC.DEFER_BLOCKING 0x0 ;  /* 0x0000000000007b1d */ /* 0x000fe20000010000 */
[----:B------:R-:W-:Y:S02]  /*0590*/  LEA.HI.X.SX32 R9, R9, R4, 0x1, P2 ;  /* 0x0000000409097211 */ /* 0x000fe400010f0eff */
[----:B------:R-:W-:Y:S02]  /*05a0*/  R2UR UR25, R5 ;  /* 0x00000000051972ca */ /* 0x000fe400000e0000 */
[C---:B------:R-:W-:Y:S01]  /*05b0*/  LOP3.LUT R5, R0.reuse, 0xf, RZ, 0xc0, !PT ;  /* 0x0000000f00057812 */ /* 0x040fe200078ec0ff */
[----:B0-----:R-:W-:Y:S01]  /*05c0*/  UIMAD UR8, UR7, UR8, URZ ;  /* 0x00000008070872a4 */ /* 0x001fe2000f8e02ff */
[----:B------:R-:W-:-:S03]  /*05d0*/  LOP3.LUT R16, R0, 0xc0, RZ, 0xc0, !PT ;  /* 0x000000c000107812 */ /* 0x000fc600078ec0ff */
[----:B------:R-:W-:Y:S01]  /*05e0*/  USHF.L.U32 UR5, UR8, 0x1, URZ ;  /* 0x0000000108057899 */ /* 0x000fe200080006ff */
[----:B------:R-:W-:Y:S01]  /*05f0*/  SHF.R.U32.HI R16, RZ, 0x2, R16 ;  /* 0x00000002ff107819 */ /* 0x000fe20000011610 */
[----:B----4-:R1:W5:Y:S04]  /*0600*/  LDG.E.U16 R8, desc[UR18][R8.64] ;  /* 0x0000001208087981 */ /* 0x010368000c1e1500 */
[----:B------:R-:W5:Y:S04]  /*0610*/  LDG.E.U16 R12, desc[UR18][R12.64] ;  /* 0x000000120c0c7981 */ /* 0x000f68000c1e1500 */
[----:B------:R0:W5:Y:S01]  /*0620*/  LDG.E.U16 R4, desc[UR18][R14.64] ;  /* 0x000000120e047981 */ /* 0x000162000c1e1500 */
[----:B-1----:R-:W-:Y:S01]  /*0630*/  IMAD R9, R5, UR4, RZ ;  /* 0x0000000405097c24 */ /* 0x002fe2000f8e02ff */
[----:B--2---:R-:W-:Y:S01]  /*0640*/  R2UR UR26, R7 ;  /* 0x00000000071a72ca */ /* 0x004fe200000e0000 */
[----:B------:R-:W-:Y:S01]  /*0650*/  IMAD.SHL.U32 R7, R0, 0x2, RZ ;  /* 0x0000000200077824 */ /* 0x000fe200078e00ff */
[----:B------:R1:W5:Y:S04]  /*0660*/  LDG.E.U16 R10, desc[UR18][R10.64] ;  /* 0x000000120a0a7981 */ /* 0x000368000c1e1500 */
[----:B0-----:R-:W-:Y:S01]  /*0670*/  LOP3.LUT R15, R16, 0x1fe, R7, 0x78, !PT ;  /* 0x000001fe100f7812 */ /* 0x001fe200078e7807 */
[----:B-1----:R-:W-:Y:S01]  /*0680*/  IMAD.SHL.U32 R11, R9, 0x2, RZ ;  /* 0x00000002090b7824 */ /* 0x002fe200078e00ff */
[----:B---3--:R-:W-:Y:S07]  /*0690*/  @P1 BRA `(.L_x_5) ;  /* 0x0000000000181947 */ /* 0x008fee0003800000 */
[----:B------:R-:W-:Y:S01]  /*06a0*/  ELECT P0, URZ, PT ;  /* 0x0000000000ff782f */ /* 0x000fe20003800000 */
[----:B------:R-:W-:Y:S01]  /*06b0*/  IMAD.MOV.U32 R13, RZ, RZ, 0x1 ;  /* 0x00000001ff0d7424 */ /* 0x000fe200078e00ff */
[----:B------:R-:W-:Y:S01]  /*06c0*/  UMOV UR4, 0x40 ;  /* 0x0000004000047882 */ /* 0x000fe20000000000 */
[----:B------:R-:W-:Y:S01]  /*06d0*/  UVIRTCOUNT.DEALLOC.SMPOOL 0x80 ;  /* 0x000000800000784c */ /* 0x000fe20000000000 */
[----:B------:R-:W-:-:S09]  /*06e0*/  ULEA UR4, UR6, UR4, 0x18 ;  /* 0x0000000406047291 */ /* 0x000fd2000f8ec0ff */
[----:B------:R0:W-:Y:S03]  /*06f0*/  @P0 STS.U8 [UR4], R13 ;  /* 0x0000000dff000988 */ /* 0x0001e60008000004 */
.L_x_5:
[----:B------:R-:W-:Y:S01]  /*0700*/  USHF.L.U32 UR6, UR25, 0x15, URZ ;  /* 0x0000001519067899 */ /* 0x000fe200080006ff */
[----:B------:R-:W-:Y:S01]  /*0710*/  IADD3 R11, P0, P3, R11, UR5, R2 ;  /* 0x000000050b0b7c10 */ /* 0x000fe2000fb1e002 */
[----:B------:R-:W-:Y:S01]  /*0720*/  UIMAD.WIDE UR4, UR8, 0x2, URZ ;  /* 0x00000002080478a5 */ /* 0x000fe2000f8e02ff */
[----:B------:R-:W-:Y:S01]  /*0730*/  IMAD.HI R2, R9, 0x2, RZ ;  /* 0x0000000209027827 */ /* 0x000fe200078e02ff */
[----:B------:R-:W-:Y:S01]  /*0740*/  ULOP3.LUT UR8, UR25, 0x4, URZ, 0xc0, !UPT ;  /* 0x0000000419087892 */ /* 0x000fe2000f8ec0ff */
[----:B------:R-:W-:Y:S01]  /*0750*/  LOP3.LUT P2, RZ, R0, 0xff, RZ, 0xc0, !PT ;  /* 0x000000ff00ff7812 */ /* 0x000fe2000784c0ff */
[----:B------:R-:W-:Y:S01]  /*0760*/  ULOP3.LUT UR6, UR6, 0x600000, URZ, 0xc0, !UPT ;  /* 0x0060000006067892 */ /* 0x000fe2000f8ec0ff */
[----:B-----5:R1:W-:Y:S01]  /*0770*/  STS.U16 [R15+UR10], R12 ;  /* 0x0000000c0f007988 */ /* 0x0203e2000800040a */
[----:B------:R-:W-:Y:S01]  /*0780*/  IADD3.X R9, PT, PT, R2, UR5, R3, P0, P3 ;  /* 0x0000000502097c10 */ /* 0x000fe200087e6403 */
[----:B------:R-:W-:Y:S01]  /*0790*/  UMOV UR4, 0x1 ;  /* 0x0000000100047882 */ /* 0x000fe20000000000 */
[----:B------:R-:W-:Y:S01]  /*07a0*/  ULEA UR11, UR8, UR6, 0x1 ;  /* 0x00000006080b7291 */ /* 0x000fe2000f8e08ff */
[----:B------:R-:W-:Y:S01]  /*07b0*/  LOP3.LUT R3, R15, 0x40, RZ, 0x3c, !PT ;  /* 0x000000400f037812 */ /* 0x000fe200078e3cff */
[----:B------:R2:W-:Y:S01]  /*07c0*/  STS.U16 [R15+UR10+0x400], R4 ;  /* 0x000400040f007988 */ /* 0x0005e2000800040a */
[----:B------:R-:W-:Y:S01]  /*07d0*/  UIADD3 UR12, UPT, UPT, UR10, 0xf00, URZ ;  /* 0x00000f000a0c7890 */ /* 0x000fe2000fffe0ff */
[----:B------:R-:W-:Y:S01]  /*07e0*/  SHF.R.U32.HI R14, RZ, 0x4, R0 ;  /* 0x00000004ff0e7819 */ /* 0x000fe20000011600 */
[----:B------:R-:W-:Y:S01]  /*07f0*/  UIADD3 UR11, UPT, UPT, UR26, UR11, URZ ;  /* 0x0000000b1a0b7290 */ /* 0x000fe2000fffe0ff */
[----:B------:R2:W-:Y:S01]  /*0800*/  STS.U16 [R3+UR10+0x200], R8 ;  /* 0x0002000803007988 */ /* 0x0005e2000800040a */
[----:B------:R-:W-:Y:S01]  /*0810*/  UISETP.GT.AND UP1, UPT, UR21, URZ, UPT ;  /* 0x000000ff1500728c */ /* 0x000fe2000bf24270 */
[----:B------:R-:W-:Y:S01]  /*0820*/  SGXT.U32 R14, R14, 0x4 ;  /* 0x000000040e0e781a */ /* 0x000fe20000000000 */
[----:B------:R-:W-:Y:S01]  /*0830*/  VOTEU.ALL UP0, P2 ;  /* 0x0000000000ff7886 */ /* 0x000fe20001000000 */
[----:B------:R2:W-:Y:S01]  /*0840*/  STS.U16 [R3+UR10+0x600], R10 ;  /* 0x0006000a03007988 */ /* 0x0005e2000800040a */
[----:B------:R-:W-:-:S02]  /*0850*/  VOTEU.ALL UP2, P2 ;  /* 0x0000000000ff7886 */ /* 0x000fc40001040000 */
[----:B------:R-:W-:Y:S01]  /*0860*/  IMAD R2, R14, UR9, RZ ;  /* 0x000000090e027c24 */ /* 0x000fe2000f8e02ff */
[----:B------:R-:W-:Y:S01]  /*0870*/  STTM.16dp32bit_t0_t15.x4 tmem[UR11], RZ ;  /* 0x000000ff000079ed */ /* 0x000fe2000890000b */
[----:B------:R-:W-:Y:S01]  /*0880*/  STTM.16dp32bit_t16_t31.x4 tmem[UR11+0x4], RZ ;  /* 0x000004ff000079ed */ /* 0x000fe2000892000b */
[----:B------:R-:W3:Y:S01]  /*0890*/  FENCE.VIEW.ASYNC.T ;  /* 0x00000000000073c6 */ /* 0x000ee20000000200 */
[----:B------:R-:W-:-:S04]  /*08a0*/  @!UP0 UIADD3 UR14, UPT, UPT, -UR4, 0x100000, URZ ;  /* 0x00100000040e8890 */ /* 0x000fc8000fffe1ff */
[----:B------:R-:W-:Y:S02]  /*08b0*/  @!UP0 USHF.L.U32 UR15, UR14, 0xb, URZ ;  /* 0x0000000b0e0f8899 */ /* 0x000fe400080006ff */
[----:B------:R-:W-:Y:S01]  /*08c0*/  @!UP0 USHF.L.U32 UR14, UR14, 0x1, URZ ;  /* 0x000000010e0e8899 */ /* 0x000fe200080006ff */
[----:B---3--:R-:W-:Y:S01]  /*08d0*/  BAR.SYNC.DEFER_BLOCKING 0x0 ;  /* 0x0000000000007b1d */ /* 0x008fe20000010000 */
[----:B------:R-:W-:Y:S02]  /*08e0*/  PLOP3.LUT P3, PT, PT, PT, UP1, 0x80, 0x8 ;  /* 0x000000000008781c */ /* 0x000fe40003f6f018 */
[----:B-1----:R-:W-:-:S04]  /*08f0*/  LEA R12, P0, R2, R11, 0x1 ;  /* 0x0000000b020c7211 */ /* 0x002fc800078008ff */
[----:B0-----:R-:W-:Y:S02]  /*0900*/  LEA.HI.X.SX32 R13, R2, R9, 0x1, P0 ;  /* 0x00000009020d7211 */ /* 0x001fe400000f0eff */
[----:B------:R-:W-:Y:S01]  /*0910*/  PRMT R9, RZ, 0x7610, R9 ;  /* 0x00007610ff097816 */ /* 0x000fe20000000009 */
[----:B------:R-:W0:Y:S02]  /*0920*/  FENCE.VIEW.ASYNC.S ;  /* 0x00000000000073c6 */ /* 0x000e240000000000 */
[----:B0-----:R0:W1:Y:S02]  /*0930*/  @!UP2 SYNCS.EXCH.64 URZ, [UR12], UR14 ;  /* 0x0000000e0cffa5b2 */ /* 0x0010640008000100 */
[----:B-1----:R-:W-:Y:S06]  /*0940*/  BAR.SYNC.DEFER_BLOCKING 0x0 ;  /* 0x0000000000007b1d */ /* 0x002fec0000010000 */
[----:B------:R-:W3:Y:S01]  /*0950*/  @P3 LDG.E.U16 R9, desc[UR18][R12.64] ;  /* 0x000000120c093981 */ /* 0x000ee2000c1e1500 */
[----:B------:R-:W-:Y:S01]  /*0960*/  SHF.R.S32.HI R2, RZ, 0x6, R0 ;  /* 0x00000006ff027819 */ /* 0x000fe20000011400 */
[----:B------:R-:W-:Y:S01]  /*0970*/  VOTEU.ALL UP3, P2 ;  /* 0x0000000000ff7886 */ /* 0x000fe20001060000 */
[----:B------:R-:W-:-:S04]  /*0980*/  @!UP0 UIADD3 UR22, UPT, UPT, -UR4, 0x100000, URZ ;  /* 0x0010000004168890 */ /* 0x000fc8000fffe1ff */
[----:B------:R-:W-:Y:S02]  /*0990*/  @!UP0 USHF.L.U32 UR23, UR22, 0xb, URZ ;  /* 0x0000000b16178899 */ /* 0x000fe400080006ff */
[----:B------:R-:W-:Y:S01]  /*09a0*/  @!UP0 USHF.L.U32 UR22, UR22, 0x1, URZ ;  /* 0x0000000116168899 */ /* 0x000fe200080006ff */
[----:B------:R-:W-:Y:S01]  /*09b0*/  VOTEU.ALL UP4, P2 ;  /* 0x0000000000ff7886 */ /* 0x000fe20001080000 */
[----:B------:R-:W-:Y:S01]  /*09c0*/  SGXT R2, R2, 0x1 ;  /* 0x000000010202781a */ /* 0x000fe20000000200 */
[----:B------:R-:W-:Y:S02]  /*09d0*/  UISETP.EQ.U32.AND UP2, UPT, UR25, URZ, UP1 ;  /* 0x000000ff1900728c */ /* 0x000fe40008f42070 */
[----:B------:R-:W-:-:S04]  /*09e0*/  @!UP0 UIADD3 UR4, UPT, UPT, -UR4, 0x100000, URZ ;  /* 0x0010000004048890 */ /* 0x000fc8000fffe1ff */
[----:B------:R-:W-:Y:S02]  /*09f0*/  @!UP0 USHF.L.U32 UR5, UR4, 0xb, URZ ;  /* 0x0000000b04058899 */ /* 0x000fe400080006ff */
[----:B------:R-:W-:Y:S01]  /*0a00*/  @!UP0 USHF.L.U32 UR4, UR4, 0x1, URZ ;  /* 0x0000000104048899 */ /* 0x000fe200080006ff */
[----:B------:R-:W-:Y:S01]  /*0a10*/  UMOV UR17, 0xc0004010 ;  /* 0xc000401000117882 */ /* 0x000fe20000000000 */
[----:B------:R-:W-:Y:S01]  /*0a20*/  LOP3.LUT R2, R2, 0x90, RZ, 0xc0, !PT ;  /* 0x0000009002027812 */ /* 0x000fe200078ec0ff */
[----:B------:R-:W-:Y:S02]  /*0a30*/  UIADD3 UR13, UPT, UPT, UR10, 0xa00, URZ ;  /* 0x00000a000a0d7890 */ /* 0x000fe4000fffe0ff */
[----:B------:R-:W-:Y:S01]  /*0a40*/  UIADD3 UR27, UPT, UPT, UR26, 0x100000, URZ ;  /* 0x001000001a1b7890 */ /* 0x000fe2000fffe0ff */
[----:B------:R-:W-:Y:S01]  /*0a50*/  LOP3.LUT R2, R2, 0x17e, R7, 0x78, !PT ;  /* 0x0000017e02027812 */ /* 0x000fe200078e7807 */
[----:B------:R2:W1:Y:S01]  /*0a60*/  @!UP3 SYNCS.EXCH.64 URZ, [UR10+0xf08], UR22 ;  /* 0x000f08160affb5b2 */ /* 0x0004620008000100 */
[----:B0-----:R-:W-:-:S04]  /*0a70*/  @!UP2 UIADD3 UR14, UPT, UPT, UR10, 0x800, URZ ;  /* 0x000008000a0ea890 */ /* 0x001fc8000fffe0ff */
[----:B------:R-:W-:-:S04]  /*0a80*/  @!UP2 USHF.R.U32.HI UR14, URZ, 0x4, UR14 ;  /* 0x00000004ff0ea899 */ /* 0x000fc8000801160e */
[----:B------:R-:W-:Y:S01]  /*0a90*/  @!UP2 USGXT.U32 UR16, UR14, 0xe ;  /* 0x0000000e0e10a89a */ /* 0x000fe20008000000 */
[----:B---3--:R2:W-:Y:S01]  /*0aa0*/  STS.U16 [R2+UR10+0x800], R9 ;  /* 0x0008000902007988 */ /* 0x0085e2000800040a */
[----:B-1----:R0:W-:Y:S06]  /*0ab0*/  MEMBAR.ALL.CTA ;  /* 0x0000000000007992 */ /* 0x0021ec0000008000 */
[----:B0-----:R-:W-:Y:S04]  /*0ac0*/  FENCE.VIEW.ASYNC.S ;  /* 0x00000000000073c6 */ /* 0x001fe80000000000 */
[----:B------:R-:W0:Y:S02]  /*0ad0*/  FENCE.VIEW.ASYNC.S ;  /* 0x00000000000073c6 */ /* 0x000e240000000000 */
[----:B0-----:R2:W0:Y:S02]  /*0ae0*/  @!UP4 SYNCS.EXCH.64 URZ, [UR10+0xa00], UR4 ;  /* 0x000a00040affc5b2 */ /* 0x0014240008000100 */
[----:B0-----:R-:W-:Y:S06]  /*0af0*/  BAR.SYNC.DEFER_BLOCKING 0x0 ;  /* 0x0000000000007b1d */ /* 0x001fec0000010000 */
[----:B--2---:R-:W-:Y:S05]  /*0b00*/  BRA.U !UP2, `(.L_x_6) ;  /* 0x000000010a407547 */ /* 0x004fea000b800000 */
[----:B------:R-:W-:Y:S02]  /*0b10*/  UIADD3 UR4, UPT, UPT, UR10, 0x800, URZ ;  /* 0x000008000a047890 */ /* 0x000fe4000fffe0ff */
[----:B------:R-:W-:Y:S02]  /*0b20*/  USHF.R.U32.HI UR14, URZ, 0x4, UR10 ;  /* 0x00000004ff0e7899 */ /* 0x000fe4000801160a */
[----:B------:R-:W-:Y:S02]  /*0b30*/  USHF.R.U32.HI UR4, URZ, 0x4, UR4 ;  /* 0x00000004ff047899 */ /* 0x000fe40008011604 */
[----:B------:R-:W-:Y:S02]  /*0b40*/  USGXT.U32 UR14, UR14, 0xe ;  /* 0x0000000e0e0e789a */ /* 0x000fe40008000000 */
[----:B------:R-:W-:Y:S01]  /*0b50*/  USGXT.U32 UR16, UR4, 0xe ;  /* 0x0000000e0410789a */ /* 0x000fe20008000000 */
[----:B------:R-:W-:Y:S02]  /*0b60*/  UMOV UR5, URZ ;  /* 0x000000ff00057c82 */ /* 0x000fe40008000000 */
[----:B------:R-:W-:Y:S01]  /*0b70*/  UMOV UR4, UR13 ;  /* 0x0000000d00047c82 */ /* 0x000fe20008000000 */
[----:B------:R-:W-:Y:S01]  /*0b80*/  UMOV UR22, 0x0 ;  /* 0x0000000000167882 */ /* 0x000fe20000000000 */
[----:B------:R-:W-:Y:S01]  /*0b90*/  UMOV UR20, UR4 ;  /* 0x0000000400147c82 */ /* 0x000fe20008000000 */
[----:B------:R-:W-:Y:S01]  /*0ba0*/  UMOV UR23, 0x4048010 ;  /* 0x0404801000177882 */ /* 0x000fe20000000000 */
[----:B------:R-:W-:Y:S01]  /*0bb0*/  UMOV UR15, 0x40004040 ;  /* 0x40004040000f7882 */ /* 0x000fe20000000000 */
[----:B------:R-:W-:Y:S01]  /*0bc0*/  UMOV UR4, UR16 ;  /* 0x0000001000047c82 */ /* 0x000fe20008000000 */
[----:B------:R-:W-:-:S02]  /*0bd0*/  UMOV UR5, UR17 ;  /* 0x0000001100057c82 */ /* 0x000fc40008000000 */
[----:B------:R0:W-:Y:S01]  /*0be0*/  UTCHMMA gdesc[UR14], gdesc[UR4], tmem[UR27], tmem[UR22], idesc[UR23], !UPT ;  /* 0x00ff16040e0075ea */ /* 0x0001e2000f80001b */
[----:B------:R0:W-:Y:S01]  /*0bf0*/  UTCBAR [UR20], URZ ;  /* 0x000000ff140073e9 */ /* 0x0001e200080000ff */
[----:B------:R-:W-:Y:S01]  /*0c00*/  NOP ;  /* 0x0000000000007918 */ /* 0x000fe20000000000 */
.L_x_6:
[----:B------:R-:W-:Y:S05]  /*0c10*/  BRA.U !UP1, `(.L_x_7) ;  /* 0x0000000109087547 */ /* 0x000fea000b800000 */
[----:B------:R-:W1:Y:S02]  /*0c20*/  SYNCS.PHASECHK.TRANS64.TRYWAIT P0, [UR10+0xa00], RZ ;  /* 0x000a00ffff0075a7 */ /* 0x000e64000800110a */
[----:B-1----:R-:W-:Y:S05]  /*0c30*/  @!P0 BRA `(.L_x_8) ;  /* 0x0000001c00348947 */ /* 0x002fea0003800000 */
.L_x_7:
[----:B------:R-:W-:Y:S01]  /*0c40*/  BAR.SYNC.DEFER_BLOCKING 0x0 ;  /* 0x0000000000007b1d */ /* 0x000fe20000010000 */
[----:B------:R-:W-:-:S05]  /*0c50*/  LOP3.LUT R16, R0, 0x60, RZ, 0xc0, !PT ;  /* 0x0000006000107812 */ /* 0x000fca00078ec0ff */
[----:B0-----:R-:W0:Y:S01]  /*0c60*/  LDCU UR15, c[0x0][0x3a8] ;  /* 0x00007500ff0f77ac */ /* 0x001e220008000800 */
[C---:B------:R-:W-:Y:S01]  /*0c70*/  IMAD R20, R5.reuse, 0x2, R16 ;  /* 0x0000000205147824 */ /* 0x040fe200078e0210 */
[----:B------:R-:W-:Y:S01]  /*0c80*/  LDTM.16dp32bit_t0_t15.x4 R8, tmem[UR11+0x100000] ;  /* 0x1000000b000879ee */ /* 0x000fe20008900000 */
[----:B------:R-:W0:Y:S01]  /*0c90*/  LDTM.16dp32bit_t16_t31.x4 R8, tmem[UR11+0x100004] ;  /* 0x1000040b000879ee */ /* 0x000e220008920000 */
[----:B------:R-:W1:Y:S01]  /*0ca0*/  LDC.64 R16, c[0x0][0x390] ;  /* 0x0000e400ff107b82 */ /* 0x000e620000000a00 */
[----:B------:R-:W2:Y:S01]  /*0cb0*/  LDCU.64 UR22, c[0x0][0x3d0] ;  /* 0x00007a00ff1677ac */ /* 0x000ea20008000a00 */
[----:B------:R-:W3:Y:S01]  /*0cc0*/  @!P2 SYNCS.CCTL.IV [UR10+0xa00] ;  /* 0x000a0000ff00a9b1 */ /* 0x000ee2000800000a */
[----:B------:R-:W-:Y:S01]  /*0cd0*/  NOP ;  /* 0x0000000000007918 */ /* 0x000fe20000000000 */
[----:B--2---:R-:W-:Y:S01]  /*0ce0*/  UIMAD UR4, UR7, UR22, URZ ;  /* 0x00000016070472a4 */ /* 0x004fe2000f8e02ff */
[----:B------:R-:W-:Y:S02]  /*0cf0*/  IMAD R5, R5, UR23, RZ ;  /* 0x0000001705057c24 */ /* 0x000fe4000f8e02ff */
[----:B0-----:R-:W-:Y:S01]  /*0d00*/  FMUL R3, R8, UR15 ;  /* 0x0000000f08037c20 */ /* 0x001fe20008400000 */
[----:B------:R-:W-:Y:S01]  /*0d10*/  FMUL R4, R9, UR15 ;  /* 0x0000000f09047c20 */ /* 0x000fe20008400000 */
[----:B------:R-:W-:Y:S01]  /*0d20*/  FMUL R7, R10, UR15 ;  /* 0x0000000f0a077c20 */ /* 0x000fe20008400000 */
[----:B------:R-:W-:Y:S01]  /*0d30*/  FMUL R15, R11, UR15 ;  /* 0x0000000f0b0f7c20 */ /* 0x000fe20008400000 */
[----:B------:R-:W-:-:S02]  /*0d40*/  USHF.L.U32 UR14, UR4, 0x1, URZ ;  /* 0x00000001040e7899 */ /* 0x000fc400080006ff */
[----:B------:R-:W-:Y:S01]  /*0d50*/  UIMAD.WIDE UR4, UR4, 0x2, URZ ;  /* 0x00000002040478a5 */ /* 0x000fe2000f8e02ff */
[----:B------:R-:W-:Y:S02]  /*0d60*/  FMNMX3 R4, R3, R4, R7, !PT ;  /* 0x0000000403047276 */ /* 0x000fe40007800007 */
[C---:B------:R-:W-:Y:S02]  /*0d70*/  LOP3.LUT R3, R0.reuse, 0x1f, RZ, 0xc0, !PT ;  /* 0x0000001f00037812 */ /* 0x040fe400078ec0ff */
[----:B------:R-:W-:Y:S02]  /*0d80*/  FMNMX R15, R15, R4, !PT ;  /* 0x000000040f0f7209 */ /* 0x000fe40007800000 */
[----:B------:R-:W-:Y:S02]  /*0d90*/  LOP3.LUT R7, R0, 0xff, RZ, 0xc0, !PT ;  /* 0x000000ff00077812 */ /* 0x000fe400078ec0ff */
[----:B------:R-:W-:Y:S01]  /*0da0*/  ISETP.GE.U32.AND P4, PT, R3, 0x10, PT ;  /* 0x000000100300780c */ /* 0x000fe20003f86070 */
[----:B------:R-:W0:Y:S01]  /*0db0*/  SHFL.BFLY PT, R4, R15, 0x10, 0x1f ;  /* 0x0e001f000f047f89 */ /* 0x000e2200000e0000 */
[C---:B------:R-:W-:Y:S01]  /*0dc0*/  LEA.HI R3, R7.reuse, R20, RZ, 0x19 ;  /* 0x0000001407037211 */ /* 0x040fe200078fc8ff */
[----:B------:R-:W2:Y:S01]  /*0dd0*/  LDCU UR4, c[0x0][0x3d8] ;  /* 0x00007b00ff0477ac */ /* 0x000ea20008000800 */
[----:B------:R-:W-:-:S02]  /*0de0*/  ISETP.GE.U32.AND P5, PT, R7, 0x80, PT ;  /* 0x000000800700780c */ /* 0x000fc40003fa6070 */
[----:B------:R-:W-:Y:S01]  /*0df0*/  LEA R3, R3, UR10, 0x2 ;  /* 0x0000000a03037c11 */ /* 0x000fe2000f8e10ff */
[----:B--2---:R-:W-:Y:S01]  /*0e00*/  IMAD R14, R14, UR4, RZ ;  /* 0x000000040e0e7c24 */ /* 0x004fe2000f8e02ff */
[----:B0-----:R-:W-:Y:S01]  /*0e10*/  FMNMX R18, R15, R4, !PT ;  /* 0x000000040f127209 */ /* 0x001fe20007800000 */
[----:B------:R-:W-:Y:S01]  /*0e20*/  IMAD.SHL.U32 R15, R5, 0x2, RZ ;  /* 0x00000002050f7824 */ /* 0x000fe200078e00ff */
[----:B------:R-:W-:-:S03]  /*0e30*/  LEA R4, R7, UR10, 0x2 ;  /* 0x0000000a07047c11 */ /* 0x000fc6000f8e10ff */
[----:B---3--:R0:W-:Y:S01]  /*0e40*/  @!P4 STS [R3+0x800], R18 ;  /* 0x000800120300c388 */ /* 0x0081e20000000800 */
[----:B------:R-:W-:Y:S01]  /*0e50*/  BAR.SYNC.DEFER_BLOCKING 0x0 ;  /* 0x0000000000007b1d */ /* 0x000fe20000010000 */
[----:B-1----:R-:W-:Y:S01]  /*0e60*/  IADD3 R16, P0, P6, R15, UR14, R16 ;  /* 0x0000000e0f107c10 */ /* 0x002fe2000fe1e010 */
[----:B0-----:R-:W-:Y:S01]  /*0e70*/  IMAD.HI R18, R5, 0x2, RZ ;  /* 0x0000000205127827 */ /* 0x001fe200078e02ff */
[----:B------:R-:W-:-:S04]  /*0e80*/  LEA R5, R20, UR10, 0x2 ;  /* 0x0000000a14057c11 */ /* 0x000fc8000f8e10ff */
[----:B------:R-:W-:Y:S02]  /*0e90*/  IADD3.X R17, PT, PT, R18, UR5, R17, P0, P6 ;  /* 0x0000000512117c10 */ /* 0x000fe400087ec411 */
[----:B------:R-:W-:-:S04]  /*0ea0*/  LOP3.LUT P0, RZ, R0, 0x1, RZ, 0xc0, !PT ;  /* 0x0000000100ff7812 */ /* 0x000fc8000780c0ff */
[----:B------:R-:W-:Y:S01]  /*0eb0*/  ISETP.LT.U32.AND P0, PT, R7, 0x80, !P0 ;  /* 0x000000800700780c */ /* 0x000fe20004701070 */
[----:B------:R-:W0:Y:S04]  /*0ec0*/  @!P5 LDS R19, [R4+0x800] ;  /* 0x000800000413d984 */ /* 0x000e280000000800 */
[----:B0-----:R-:W0:Y:S02]  /*0ed0*/  SHFL.BFLY PT, R22, R19, 0x1, 0x1f ;  /* 0x0c201f0013167f89 */ /* 0x001e2400000e0000 */
[----:B0-----:R-:W-:Y:S02]  /*0ee0*/  FMNMX R15, R19, R22, !PT ;  /* 0x00000016130f7209 */ /* 0x001fe40007800000 */
[----:B------:R-:W-:Y:S02]  /*0ef0*/  LEA R22, P6, R14, R16, 0x1 ;  /* 0x000000100e167211 */ /* 0x000fe400078c08ff */
[----:B------:R-:W-:-:S02]  /*0f00*/  PRMT R19, RZ, 0x7610, R19 ;  /* 0x00007610ff137816 */ /* 0x000fc40000000013 */
[----:B------:R-:W-:Y:S01]  /*0f10*/  @P0 STS [R4+0x800], R15 ;  /* 0x0008000f04000388 */ /* 0x000fe20000000800 */
[----:B------:R-:W-:Y:S01]  /*0f20*/  LEA.HI.X.SX32 R23, R14, R17, 0x1, P6 ;  /* 0x000000110e177211 */ /* 0x000fe200030f0eff */
[----:B------:R-:W-:Y:S06]  /*0f30*/  BAR.SYNC.DEFER_BLOCKING 0x0 ;  /* 0x0000000000007b1d */ /* 0x000fec0000010000 */
[----:B------:R-:W0:Y:S02]  /*0f40*/  LDS R7, [R5+0x800] ;  /* 0x0008000005077984 */ /* 0x000e240000000800 */
[----:B0-----:R-:W-:-:S05]  /*0f50*/  FMNMX R7, R7, -INF , !PT ;  /* 0xff80000007077809 */ /* 0x001fca0007800000 */
[--C-:B------:R-:W-:Y:S01]  /*0f60*/  FFMA R8, R8, UR15, -R7.reuse ;  /* 0x0000000f08087c23 */ /* 0x100fe20008000807 */
[--C-:B------:R-:W-:Y:S01]  /*0f70*/  FFMA R9, R9, UR15, -R7.reuse ;  /* 0x0000000f09097c23 */ /* 0x100fe20008000807 */
[--C-:B------:R-:W-:Y:S01]  /*0f80*/  FFMA R10, R10, UR15, -R7.reuse ;  /* 0x0000000f0a0a7c23 */ /* 0x100fe20008000807 */
[----:B------:R-:W-:Y:S01]  /*0f90*/  FFMA R11, R11, UR15, -R7 ;  /* 0x0000000f0b0b7c23 */ /* 0x000fe20008000807 */
[----:B------:R-:W-:Y:S01]  /*0fa0*/  FMUL R8, R8, 1.4426950216293334961 ;  /* 0x3fb8aa3b08087820 */ /* 0x000fe20000400000 */
[----:B------:R-:W-:Y:S01]  /*0fb0*/  FMUL R9, R9, 1.4426950216293334961 ;  /* 0x3fb8aa3b09097820 */ /* 0x000fe20000400000 */
[----:B------:R-:W-:Y:S01]  /*0fc0*/  FMUL R10, R10, 1.4426950216293334961 ;  /* 0x3fb8aa3b0a0a7820 */ /* 0x000fe20000400000 */
[----:B------:R-:W-:-:S03]  /*0fd0*/  FMUL R11, R11, 1.4426950216293334961 ;  /* 0x3fb8aa3b0b0b7820 */ /* 0x000fc60000400000 */
[----:B------:R-:W-:Y:S08]  /*0fe0*/  MUFU.EX2 R8, R8 ;  /* 0x0000000800087308 */ /* 0x000ff00000000800 */
[----:B------:R-:W0:Y:S08]  /*0ff0*/  MUFU.EX2 R9, R9 ;  /* 0x0000000900097308 */ /* 0x000e300000000800 */
[----:B------:R-:W1:Y:S08]  /*1000*/  MUFU.EX2 R10, R10 ;  /* 0x0000000a000a7308 */ /* 0x000e700000000800 */
[----:B------:R-:W2:Y:S01]  /*1010*/  MUFU.EX2 R11, R11 ;  /* 0x0000000b000b7308 */ /* 0x000ea20000000800 */
[----:B0-----:R-:W-:-:S04]  /*1020*/  FADD R15, R8, R9 ;  /* 0x00000009080f7221 */ /* 0x001fc80000000000 */
[----:B-1----:R-:W-:-:S04]  /*1030*/  FADD R18, R10, R15 ;  /* 0x0000000f0a127221 */ /* 0x002fc80000000000 */
[----:B--2---:R-:W-:-:S05]  /*1040*/  FADD R18, R11, R18 ;  /* 0x000000120b127221 */ /* 0x004fca0000000000 */
[----:B------:R-:W0:Y:S02]  /*1050*/  SHFL.BFLY PT, R15, R18, 0x10, 0x1f ;  /* 0x0e001f00120f7f89 */ /* 0x000e2400000e0000 */
[----:B0-----:R-:W-:Y:S01]  /*1060*/  FADD R20, R18, R15 ;  /* 0x0000000f12147221 */ /* 0x001fe20000000000 */
[----:B------:R-:W-:Y:S06]  /*1070*/  BAR.SYNC.DEFER_BLOCKING 0x0 ;  /* 0x0000000000007b1d */ /* 0x000fec0000010000 */
[----:B------:R-:W-:Y:S02]  /*1080*/  @!P4 STS [R3+0x800], R20 ;  /* 0x000800140300c388 */ /* 0x000fe40000000800 */
[----:B------:R-:W-:Y:S06]  /*1090*/  BAR.SYNC.DEFER_BLOCKING 0x0 ;  /* 0x0000000000007b1d */ /* 0x000fec0000010000 */
[----:B------:R-:W0:Y:S04]  /*10a0*/  @!P5 LDS R15, [R4+0x800] ;  /* 0x00080000040fd984 */ /* 0x000e280000000800 */
[----:B0-----:R-:W0:Y:S02]  /*10b0*/  SHFL.BFLY PT, R24, R15, 0x1, 0x1f ;  /* 0x0c201f000f187f89 */ /* 0x001e2400000e0000 */
[----:B0-----:R-:W-:-:S05]  /*10c0*/  FADD R17, R15, R24 ;  /* 0x000000180f117221 */ /* 0x001fca0000000000 */
[----:B------:R0:W-:Y:S01]  /*10d0*/  @P0 STS [R4+0x800], R17 ;  /* 0x0008001104000388 */ /* 0x0001e20000000800 */
[----:B------:R-:W-:Y:S06]  /*10e0*/  BAR.SYNC.DEFER_BLOCKING 0x0 ;  /* 0x0000000000007b1d */ /* 0x000fec0000010000 */
[----:B------:R-:W2:Y:S01]  /*10f0*/  @P3 LDG.E.U16 R19, desc[UR18][R22.64] ;  /* 0x0000001216133981 */ /* 0x000ea2000c1e1500 */
[----:B------:R-:W-:Y:S01]  /*1100*/  FADD R15, -R7, -INF ;  /* 0xff800000070f7421 */ /* 0x000fe20000000100 */
[----:B------:R-:W-:Y:S01]  /*1110*/  UIADD3 UR28, UPT, UPT, UR26, 0x10, URZ ;  /* 0x000000101a1c7890 */ /* 0x000fe2000fffe0ff */
[----:B------:R-:W-:Y:S01]  /*1120*/  F2FP.F16.F32.PACK_AB R8, R9, R8 ;  /* 0x000000080908723e */ /* 0x000fe200000000ff */
[----:B------:R0:W1:Y:S01]  /*1130*/  LDS R14, [R5+0x800] ;  /* 0x00080000050e7984 */ /* 0x0000620000000800 */
[----:B------:R-:W-:Y:S01]  /*1140*/  F2FP.F16.F32.PACK_AB R9, R11, R10 ;  /* 0x0000000a0b09723e */ /* 0x000fe200000000ff */
[----:B------:R-:W-:Y:S01]  /*1150*/  FMUL R15, R15, 1.4426950216293334961 ;  /* 0x3fb8aa3b0f0f7820 */ /* 0x000fe20000400000 */
[----:B------:R-:W-:Y:S01]  /*1160*/  UIADD3 UR21, UPT, UPT, UR21, -0x10, URZ ;  /* 0xfffffff015157890 */ /* 0x000fe2000fffe0ff */
[----:B------:R-:W-:Y:S01]  /*1170*/  BAR.SYNC.DEFER_BLOCKING 0x0 ;  /* 0x0000000000007b1d */ /* 0x000fe20000010000 */
[----:B------:R-:W-:-:S05]  /*1180*/  UIADD3 UR20, UPT, UPT, UR6, UR8, UR28 ;  /* 0x0000000806147290 */ /* 0x000fca000fffe01c */
[----:B--2---:R0:W-:Y:S01]  /*1190*/  STS.U16 [R2+UR10+0x800], R19 ;  /* 0x0008001302007988 */ /* 0x0041e2000800040a */
[----:B-1----:R-:W-:Y:S06]  /*11a0*/  BRA.U !UP1, `(.L_x_9) ;  /* 0x0000000109087547 */ /* 0x002fec000b800000 */
[----:B------:R1:W-:Y:S01]  /*11b0*/  STTM.16dp32bit_t0_t15.x2 tmem[UR20], R8 ;  /* 0x00000008000079ed */ /* 0x0003e20008880014 */
[----:B------:R1:W-:Y:S02]  /*11c0*/  STTM.16dp32bit_t16_t31.x2 tmem[UR20+0x2], R8 ;  /* 0x00000208000079ed */ /* 0x0003e400088a0014 */
.L_x_9:
[----:B------:R-:W2:Y:S02]  /*11d0*/  FENCE.VIEW.ASYNC.T ;  /* 0x00000000000073c6 */ /* 0x000ea40000000200 */
[----:B--2---:R-:W-:Y:S06]  /*11e0*/  BAR.SYNC.DEFER_BLOCKING 0x0 ;  /* 0x0000000000007b1d */ /* 0x004fec0000010000 */
[----:B------:R-:W2:Y:S01]  /*11f0*/  MUFU.EX2 R15, R15 ;  /* 0x0000000f000f7308 */ /* 0x000ea20000000800 */
[----:B-1----:R-:W1:Y:S01]  /*1200*/  LDTM.16dp32bit_t0_t15.x4 R8, tmem[UR11] ;  /* 0x0000000b000879ee */ /* 0x002e620008900000 */
[----:B------:R-:W3:Y:S01]  /*1210*/  LDTM.16dp32bit_t16_t31.x4 R8, tmem[UR11+0x4] ;  /* 0x0000040b000879ee */ /* 0x000ee20008920000 */
[----:B------:R-:W-:Y:S01]  /*1220*/  NOP ;  /* 0x0000000000007918 */ /* 0x000fe20000000000 */
[----:B------:R-:W-:Y:S05]  /*1230*/  BRA.U !UP1, `(.L_x_10) ;  /* 0x0000000109187547 */ /* 0x000fea000b800000 */
[C---:B-123--:R-:W-:Y:S01]  /*1240*/  FMUL R8, R15.reuse, R8 ;  /* 0x000000080f087220 */ /* 0x04efe20000400000 */
[C---:B------:R-:W-:Y:S01]  /*1250*/  FMUL R9, R15.reuse, R9 ;  /* 0x000000090f097220 */ /* 0x040fe20000400000 */
[C---:B------:R-:W-:Y:S01]  /*1260*/  FMUL R10, R15.reuse, R10 ;  /* 0x0000000a0f0a7220 */ /* 0x040fe20000400000 */
[----:B------:R-:W-:-:S04]  /*1270*/  FMUL R11, R15, R11 ;  /* 0x0000000b0f0b7220 */ /* 0x000fc80000400000 */
[----:B------:R4:W-:Y:S01]  /*1280*/  STTM.16dp32bit_t0_t15.x4 tmem[UR11], R8 ;  /* 0x00000008000079ed */ /* 0x0009e2000890000b */
[----:B------:R4:W-:Y:S02]  /*1290*/  STTM.16dp32bit_t16_t31.x4 tmem[UR11+0x4], R8 ;  /* 0x00000408000079ed */ /* 0x0009e4000892000b */
.L_x_10:
[----:B---3--:R-:W3:Y:S02]  /*12a0*/  FENCE.VIEW.ASYNC.T ;  /* 0x00000000000073c6 */ /* 0x008ee40000000200 */
[----:B---3--:R-:W-:Y:S01]  /*12b0*/  BAR.SYNC.DEFER_BLOCKING 0x0 ;  /* 0x0000000000007b1d */ /* 0x008fe20000010000 */
[----:B--2---:R-:W-:Y:S01]  /*12c0*/  FADD R14, R15, R14 ;  /* 0x0000000e0f0e7221 */ /* 0x004fe20000000000 */
[----:B------:R-:W-:-:S04]  /*12d0*/  UISETP.GE.AND UP1, UPT, UR21, 0x1, UPT ;  /* 0x000000011500788c */ /* 0x000fc8000bf26270 */
[----:B------:R-:W-:Y:S01]  /*12e0*/  UMOV UR14, UR16 ;  /* 0x00000010000e7c82 */ /* 0x000fe20008000000 */
[----:B------:R-:W-:Y:S01]  /*12f0*/  UMOV UR15, UR17 ;  /* 0x00000011000f7c82 */ /* 0x000fe20008000000 */
[----:B------:R2:W-:Y:S06]  /*1300*/  MEMBAR.ALL.CTA ;  /* 0x0000000000007992 */ /* 0x0005ec0000008000 */
[----:B--2---:R-:W2:Y:S02]  /*1310*/  FENCE.VIEW.ASYNC.S ;  /* 0x00000000000073c6 */ /* 0x004ea40000000000 */
[----:B--2---:R-:W-:Y:S06]  /*1320*/  BAR.SYNC.DEFER_BLOCKING 0x0 ;  /* 0x0000000000007b1d */ /* 0x004fec0000010000 */
[----:B------:R-:W-:Y:S05]  /*1330*/  BRA.U !UP2, `(.L_x_11) ;  /* 0x000000010a207547 */ /* 0x000fea000b800000 */
[----:B------:R-:W-:Y:S01]  /*1340*/  UMOV UR4, UR12 ;  /* 0x0000000c00047c82 */ /* 0x000fe20008000000 */
[----:B------:R-:W-:Y:S01]  /*1350*/  UMOV UR5, URZ ;  /* 0x000000ff00057c82 */ /* 0x000fe20008000000 */
[----:B------:R-:W-:Y:S01]  /*1360*/  UMOV UR16, 0x0 ;  /* 0x0000000000107882 */ /* 0x000fe20000000000 */
[----:B------:R-:W-:Y:S01]  /*1370*/  UMOV UR17, 0x4040010 ;  /* 0x0404001000117882 */ /* 0x000fe20000000000 */
[----:B------:R-:W-:Y:S01]  /*1380*/  UMOV UR4, UR4 ;  /* 0x0000000400047c82 */ /* 0x000fe20008000000 */
[----:B------:R2:W-:Y:S01]  /*1390*/  UTCHMMA tmem[UR28], gdesc[UR14], tmem[UR26], tmem[UR16], idesc[UR17], UPT ;  /* 0x00ff100e1c0079ea */ /* 0x0005e2000b80001a */
[----:B------:R2:W-:Y:S01]  /*13a0*/  UTCBAR [UR4], URZ ;  /* 0x000000ff040073e9 */ /* 0x0005e200080000ff */
[----:B------:R-:W-:Y:S02]  /*13b0*/  NOP ;  /* 0x0000000000007918 */ /* 0x000fe40000000000 */
.L_x_11:
[----:B------:R-:W-:Y:S01]  /*13c0*/  FSEL R7, R7, -INF , P3 ;  /* 0xff80000007077808 */ /* 0x000fe20001800000 */
[----:B--2---:R-:W-:Y:S01]  /*13d0*/  UMOV UR4, URZ ;  /* 0x000000ff00047c82 */ /* 0x004fe20008000000 */
[----:B------:R-:W-:Y:S01]  /*13e0*/  FSEL R14, R14, 1, P3 ;  /* 0x3f8000000e0e7808 */ /* 0x000fe20001800000 */
[----:B------:R-:W-:Y:S06]  /*13f0*/  BRA.U !UP1, `(.L_x_12) ;  /* 0x00000009095c7547 */ /* 0x000fec000b800000 */
[----:B------:R-:W-:Y:S01]  /*1400*/  USHF.L.U32 UR23, UR23, 0x4, URZ ;  /* 0x0000000417177899 */ /* 0x000fe200080006ff */
[----:B------:R-:W-:Y:S01]  /*1410*/  IMAD.MOV.U32 R26, RZ, RZ, R7 ;  /* 0x000000ffff1a7224 */ /* 0x000fe200078e0007 */
[----:B------:R-:W-:Y:S01]  /*1420*/  USHF.L.U32 UR24, UR9, 0x4, URZ ;  /* 0x0000000409187899 */ /* 0x000fe200080006ff */
[----:B0-----:R-:W-:Y:S01]  /*1430*/  IMAD.MOV.U32 R19, RZ, RZ, RZ ;  /* 0x000000ffff137224 */ /* 0x001fe200078e00ff */
[----:B------:R-:W-:Y:S02]  /*1440*/  UIADD3 UR4, UPT, UPT, UR10, 0xd00, URZ ;  /* 0x00000d000a047890 */ /* 0x000fe4000fffe0ff */
[----:B------:R-:W-:Y:S01]  /*1450*/  USHF.R.U32.HI UR16, URZ, 0x4, UR10 ;  /* 0x00000004ff107899 */ /* 0x000fe2000801160a */
[----:B------:R-:W-:Y:S01]  /*1460*/  IMAD.U32 R16, RZ, RZ, UR23 ;  /* 0x00000017ff107e24 */ /* 0x000fe2000f8e00ff */
[----:B------:R-:W-:Y:S01]  /*1470*/  USHF.R.U32.HI UR13, URZ, 0x4, UR13 ;  /* 0x00000004ff0d7899 */ /* 0x000fe2000801160d */
[----:B------:R-:W-:Y:S01]  /*1480*/  IMAD.U32 R15, RZ, RZ, UR24 ;  /* 0x00000018ff0f7e24 */ /* 0x000fe2000f8e00ff */
[----:B------:R-:W-:-:S02]  /*1490*/  USHF.R.U32.HI UR4, URZ, 0x4, UR4 ;  /* 0x00000004ff047899 */ /* 0x000fc40008011604 */
[----:B------:R-:W-:Y:S01]  /*14a0*/  UISETP.NE.U32.AND UP2, UPT, UR25, URZ, UPT ;  /* 0x000000ff1900728c */ /* 0x000fe2000bf45070 */
[----:B------:R-:W0:Y:S01]  /*14b0*/  LDCU UR29, c[0x0][0x3a8] ;  /* 0x00007500ff1d77ac */ /* 0x000e220008000800 */
[----:B------:R-:W-:Y:S02]  /*14c0*/  USGXT.U32 UR16, UR16, 0xe ;  /* 0x0000000e1010789a */ /* 0x000fe40008000000 */
[----:B------:R-:W-:Y:S02]  /*14d0*/  USGXT.U32 UR13, UR13, 0xe ;  /* 0x0000000e0d0d789a */ /* 0x000fe40008000000 */
[----:B------:R-:W-:Y:S01]  /*14e0*/  USGXT.U32 UR22, UR4, 0xe ;  /* 0x0000000e0416789a */ /* 0x000fe20008000000 */
[----:B------:R-:W-:Y:S01]  /*14f0*/  UMOV UR25, 0x1 ;  /* 0x0000000100197882 */ /* 0x000fe20000000000 */
[----:B------:R-:W-:Y:S01]  /*1500*/  UMOV UR5, URZ ;  /* 0x000000ff00057c82 */ /* 0x000fe20008000000 */
[----:B------:R-:W-:-:S09]  /*1510*/  UMOV UR6, URZ ;  /* 0x000000ff00067c82 */ /* 0x000fd20008000000 */
.L_x_17:
[----:B-12-4-:R-:W-:-:S04]  /*1520*/  LEA R8, P3, R15, R12, 0x1 ;  /* 0x0000000c0f087211 */ /* 0x016fc800078608ff */
[----:B------:R-:W-:-:S06]  /*1530*/  LEA.HI.X.SX32 R9, R15, R13, 0x1, P3 ;  /* 0x0000000d0f097211 */ /* 0x000fcc00018f0eff */
[----:B------:R-:W2:Y:S01]  /*1540*/  LDG.E.U16 R9, desc[UR18][R8.64] ;  /* 0x0000001208097981 */ /* 0x000ea2000c1e1500 */
[----:B------:R-:W-:Y:S01]  /*1550*/  UMOV UR8, 0x1 ;  /* 0x0000000100087882 */ /* 0x000fe20000000000 */
[----:B------:R-:W-:Y:S01]  /*1560*/  VOTEU.ALL UP1, P2 ;  /* 0x0000000000ff7886 */ /* 0x000fe20001020000 */
[----:B------:R-:W-:-:S04]  /*1570*/  @!UP0 UIADD3 UR8, UPT, UPT, -UR8, 0x100000, URZ ;  /* 0x0010000008088890 */ /* 0x000fc8000fffe1ff */
[----:B------:R-:W-:Y:S02]  /*1580*/  @!UP0 USHF.L.U32 UR9, UR8, 0xb, URZ ;  /* 0x0000000b08098899 */ /* 0x000fe400080006ff */
[----:B------:R-:W-:Y:S01]  /*1590*/  @!UP0 USHF.L.U32 UR8, UR8, 0x1, URZ ;  /* 0x0000000108088899 */ /* 0x000fe200080006ff */
[----:B--2---:R1:W-:Y:S01]  /*15a0*/  STS.U16 [R2+UR10+0xa00], R9 ;  /* 0x000a000902007988 */ /* 0x0043e2000800040a */
[----:B------:R2:W-:Y:S06]  /*15b0*/  MEMBAR.ALL.CTA ;  /* 0x0000000000007992 */ /* 0x0005ec0000008000 */
[----:B--2---:R-:W-:Y:S04]  /*15c0*/  FENCE.VIEW.ASYNC.S ;  /* 0x00000000000073c6 */ /* 0x004fe80000000000 */
[----:B------:R-:W2:Y:S02]  /*15d0*/  FENCE.VIEW.ASYNC.S ;  /* 0x00000000000073c6 */ /* 0x000ea40000000000 */
[----:B--2---:R1:W2:Y:S02]  /*15e0*/  @!UP1 SYNCS.EXCH.64 URZ, [UR10+0xc00], UR8 ;  /* 0x000c00080aff95b2 */ /* 0x0042a40008000100 */
[----:B--2---:R-:W-:Y:S06]  /*15f0*/  BAR.SYNC.DEFER_BLOCKING 0x0 ;  /* 0x0000000000007b1d */ /* 0x004fec0000010000 */
[----:B-1----:R-:W-:Y:S05]  /*1600*/  BRA.U UP2, `(.L_x_13) ;  /* 0x00000001022c7547 */ /* 0x002fea000b800000 */
[----:B------:R-:W-:Y:S01]  /*1610*/  UIADD3 UR8, UPT, UPT, UR10, 0xc00, URZ ;  /* 0x00000c000a087890 */ /* 0x000fe2000fffe0ff */
[----:B------:R-:W-:Y:S01]  /*1620*/  UMOV UR9, URZ ;  /* 0x000000ff00097c82 */ /* 0x000fe20008000000 */
[----:B------:R-:W-:Y:S01]  /*1630*/  UMOV UR17, 0x40004040 ;  /* 0x4000404000117882 */ /* 0x000fe20000000000 */
[----:B------:R-:W-:Y:S01]  /*1640*/  UMOV UR14, UR13 ;  /* 0x0000000d000e7c82 */ /* 0x000fe20008000000 */
[----:B------:R-:W-:Y:S01]  /*1650*/  UMOV UR15, 0xc0004010 ;  /* 0xc0004010000f7882 */ /* 0x000fe20000000000 */
[----:B------:R-:W-:Y:S01]  /*1660*/  UMOV UR30, 0x0 ;  /* 0x00000000001e7882 */ /* 0x000fe20000000000 */
[----:B------:R-:W-:Y:S01]  /*1670*/  UMOV UR31, 0x4048010 ;  /* 0x04048010001f7882 */ /* 0x000fe20000000000 */
[----:B------:R-:W-:Y:S01]  /*1680*/  UMOV UR8, UR8 ;  /* 0x0000000800087c82 */ /* 0x000fe20008000000 */
[----:B------:R1:W-:Y:S01]  /*1690*/  UTCHMMA gdesc[UR16], gdesc[UR14], tmem[UR27], tmem[UR30], idesc[UR31], !UPT ;  /* 0x00ff1e0e100075ea */ /* 0x0003e2000f80001b */
[----:B------:R1:W-:Y:S01]  /*16a0*/  UTCBAR [UR8], URZ ;  /* 0x000000ff080073e9 */ /* 0x0003e200080000ff */
[----:B------:R-:W-:-:S02]  /*16b0*/  NOP ;  /* 0x0000000000007918 */ /* 0x000fc40000000000 */
.L_x_13:
[----:B------:R-:W2:Y:S02]  /*16c0*/  SYNCS.PHASECHK.TRANS64.TRYWAIT P3, [UR10+0xc00], RZ ;  /* 0x000c00ffff0075a7 */ /* 0x000ea4000806110a */
[----:B--2---:R-:W-:Y:S05]  /*16d0*/  @!P3 BRA `(.L_x_14) ;  /* 0x000000100098b947 */ /* 0x004fea0003800000 */
.L_x_23:
[----:B------:R-:W-:Y:S06]  /*16e0*/  BAR.SYNC.DEFER_BLOCKING 0x0 ;  /* 0x0000000000007b1d */ /* 0x000fec0000010000 */
[----:B------:R-:W-:Y:S01]  /*16f0*/  LDTM.16dp32bit_t0_t15.x4 R8, tmem[UR11+0x100000] ;  /* 0x1000000b000879ee */ /* 0x000fe20008900000 */
[----:B------:R-:W2:Y:S01]  /*1700*/  LDTM.16dp32bit_t16_t31.x4 R8, tmem[UR11+0x100004] ;  /* 0x1000040b000879ee */ /* 0x000ea20008920000 */
[----:B------:R-:W3:Y:S01]  /*1710*/  @!P2 SYNCS.CCTL.IV [UR10+0xc00] ;  /* 0x000c0000ff00a9b1 */ /* 0x000ee2000800000a */
[----:B------:R-:W-:Y:S01]  /*1720*/  NOP ;  /* 0x0000000000007918 */ /* 0x000fe20000000000 */
[----:B0-2---:R-:W-:Y:S01]  /*1730*/  FMUL R7, R8, UR29 ;  /* 0x0000001d08077c20 */ /* 0x005fe20008400000 */
[----:B------:R-:W-:Y:S01]  /*1740*/  FMUL R20, R9, UR29 ;  /* 0x0000001d09147c20 */ /* 0x000fe20008400000 */
[----:B------:R-:W-:Y:S01]  /*1750*/  FMUL R21, R10, UR29 ;  /* 0x0000001d0a157c20 */ /* 0x000fe20008400000 */
[----:B------:R-:W-:-:S04]  /*1760*/  FMUL R24, R11, UR29 ;  /* 0x0000001d0b187c20 */ /* 0x000fc80008400000 */
[----:B------:R-:W-:-:S04]  /*1770*/  FMNMX3 R7, R7, R20, R21, !PT ;  /* 0x0000001407077276 */ /* 0x000fc80007800015 */
[----:B------:R-:W-:-:S05]  /*1780*/  FMNMX R7, R24, R7, !PT ;  /* 0x0000000718077209 */ /* 0x000fca0007800000 */
[----:B------:R-:W0:Y:S02]  /*1790*/  SHFL.BFLY PT, R20, R7, 0x10, 0x1f ;  /* 0x0e001f0007147f89 */ /* 0x000e2400000e0000 */
[----:B0-----:R-:W-:-:S05]  /*17a0*/  FMNMX R20, R7, R20, !PT ;  /* 0x0000001407147209 */ /* 0x001fca0007800000 */
[----:B---3--:R-:W-:Y:S01]  /*17b0*/  @!P4 STS [R3+0xa00], R20 ;  /* 0x000a00140300c388 */ /* 0x008fe20000000800 */
[----:B------:R-:W-:Y:S06]  /*17c0*/  BAR.SYNC.DEFER_BLOCKING 0x0 ;  /* 0x0000000000007b1d */ /* 0x000fec0000010000 */
[----:B------:R-:W0:Y:S04]  /*17d0*/  @!P5 LDS R17, [R4+0xa00] ;  /* 0x000a00000411d984 */ /* 0x000e280000000800 */
[----:B0-----:R-:W0:Y:S02]  /*17e0*/  SHFL.BFLY PT, R24, R17, 0x1, 0x1f ;  /* 0x0c201f0011187f89 */ /* 0x001e2400000e0000 */
[----:B0-----:R-:W-:-:S05]  /*17f0*/  FMNMX R21, R17, R24, !PT ;  /* 0x0000001811157209 */ /* 0x001fca0007800000 */
[----:B------:R-:W-:Y:S01]  /*1800*/  @P0 STS [R4+0xa00], R21 ;  /* 0x000a001504000388 */ /* 0x000fe20000000800 */
[----:B------:R-:W-:Y:S06]  /*1810*/  BAR.SYNC.DEFER_BLOCKING 0x0 ;  /* 0x0000000000007b1d */ /* 0x000fec0000010000 */
[----:B------:R-:W0:Y:S02]  /*1820*/  LDS R7, [R5+0xa00] ;  /* 0x000a000005077984 */ /* 0x000e240000000800 */
[----:B0-----:R-:W-:-:S05]  /*1830*/  FMNMX R7, R7, R26, !PT ;  /* 0x0000001a07077209 */ /* 0x001fca0007800000 */
[--C-:B------:R-:W-:Y:S01]  /*1840*/  FFMA R9, R9, UR29, -R7.reuse ;  /* 0x0000001d09097c23 */ /* 0x100fe20008000807 */
[--C-:B------:R-:W-:Y:S01]  /*1850*/  FFMA R8, R8, UR29, -R7.reuse ;  /* 0x0000001d08087c23 */ /* 0x100fe20008000807 */
[--C-:B------:R-:W-:Y:S01]  /*1860*/  FFMA R10, R10, UR29, -R7.reuse ;  /* 0x0000001d0a0a7c23 */ /* 0x100fe20008000807 */
[----:B------:R-:W-:Y:S01]  /*1870*/  FFMA R11, R11, UR29, -R7 ;  /* 0x0000001d0b0b7c23 */ /* 0x000fe20008000807 */
[----:B------:R-:W-:Y:S01]  /*1880*/  FMUL R9, R9, 1.4426950216293334961 ;  /* 0x3fb8aa3b09097820 */ /* 0x000fe20000400000 */
[----:B------:R-:W-:Y:S01]  /*1890*/  FMUL R24, R8, 1.4426950216293334961 ;  /* 0x3fb8aa3b08187820 */ /* 0x000fe20000400000 */
[----:B------:R-:W-:Y:S01]  /*18a0*/  FMUL R10, R10, 1.4426950216293334961 ;  /* 0x3fb8aa3b0a0a7820 */ /* 0x000fe20000400000 */
[----:B------:R-:W-:Y:S02]  /*18b0*/  FMUL R8, R11, 1.4426950216293334961 ;  /* 0x3fb8aa3b0b087820 */ /* 0x000fe40000400000 */
[----:B------:R-:W-:Y:S08]  /*18c0*/  MUFU.EX2 R20, R24 ;  /* 0x0000001800147308 */ /* 0x000ff00000000800 */
[----:B------:R-:W0:Y:S08]  /*18d0*/  MUFU.EX2 R9, R9 ;  /* 0x0000000900097308 */ /* 0x000e300000000800 */
[----:B------:R2:W3:Y:S08]  /*18e0*/  MUFU.EX2 R21, R10 ;  /* 0x0000000a00157308 */ /* 0x0004f00000000800 */
[----:B------:R-:W4:Y:S01]  /*18f0*/  MUFU.EX2 R8, R8 ;  /* 0x0000000800087308 */ /* 0x000f220000000800 */
[----:B0-----:R-:W-:Y:S01]  /*1900*/  FADD R28, R20, R9 ;  /* 0x00000009141c7221 */ /* 0x001fe20000000000 */
[----:B--2---:R-:W-:Y:S01]  /*1910*/  IMAD.U32 R10, R19, -0x80000000, RZ ;  /* 0x80000000130a7824 */ /* 0x004fe200078e00ff */
[----:B------:R-:W-:Y:S02]  /*1920*/  BAR.SYNC.DEFER_BLOCKING 0x0 ;  /* 0x0000000000007b1d */ /* 0x000fe40000010000 */
[----:B---3--:R-:W-:-:S04]  /*1930*/  FADD R11, R21, R28 ;  /* 0x0000001c150b7221 */ /* 0x008fc80000000000 */
[----:B----4-:R-:W-:-:S05]  /*1940*/  FADD R11, R8, R11 ;  /* 0x0000000b080b7221 */ /* 0x010fca0000000000 */
[----:B------:R-:W0:Y:S02]  /*1950*/  SHFL.BFLY PT, R24, R11, 0x10, 0x1f ;  /* 0x0e001f000b187f89 */ /* 0x000e2400000e0000 */
[----:B0-----:R-:W-:Y:S01]  /*1960*/  FADD R28, R11, R24 ;  /* 0x000000180b1c7221 */ /* 0x001fe20000000000 */
[----:B------:R-:W-:-:S04]  /*1970*/  LEA R24, P6, R16, R22, 0x1 ;  /* 0x0000001610187211 */ /* 0x000fc800078c08ff */
[----:B------:R-:W-:Y:S01]  /*1980*/  @!P4 STS [R3+0xa00], R28 ;  /* 0x000a001c0300c388 */ /* 0x000fe20000000800 */
[----:B------:R-:W-:Y:S06]  /*1990*/  BAR.SYNC.DEFER_BLOCKING 0x0 ;  /* 0x0000000000007b1d */ /* 0x000fec0000010000 */
[----:B------:R-:W0:Y:S04]  /*19a0*/  @!P5 LDS R18, [R4+0xa00] ;  /* 0x000a00000412d984 */ /* 0x000e280000000800 */
[----:B0-----:R-:W0:Y:S02]  /*19b0*/  SHFL.BFLY PT, R25, R18, 0x1, 0x1f ;  /* 0x0c201f0012197f89 */ /* 0x001e2400000e0000 */
[----:B0-----:R-:W-:Y:S01]  /*19c0*/  FADD R27, R18, R25 ;  /* 0x00000019121b7221 */ /* 0x001fe20000000000 */
[----:B------:R-:W-:-:S04]  /*19d0*/  LEA.HI.X.SX32 R25, R16, R23, 0x1, P6 ;  /* 0x0000001710197211 */ /* 0x000fc800030f0eff */
[----:B------:R0:W-:Y:S01]  /*19e0*/  @P0 STS [R4+0xa00], R27 ;  /* 0x000a001b04000388 */ /* 0x0001e20000000800 */
[----:B------:R-:W-:Y:S06]  /*19f0*/  BAR.SYNC.DEFER_BLOCKING 0x0 ;  /* 0x0000000000007b1d */ /* 0x000fec0000010000 */
[----:B------:R0:W2:Y:S01]  /*1a00*/  LDS R19, [R5+0xa00] ;  /* 0x000a000005137984 */ /* 0x0000a20000000800 */
[----:B------:R-:W3:Y:S02]  /*1a10*/  SYNCS.PHASECHK.TRANS64.TRYWAIT P3, [UR12], R10 ;  /* 0x0000000aff0075a7 */ /* 0x000ee4000806110c */
[----:B0-23--:R-:W-:Y:S05]  /*1a20*/  @!P3 BRA `(.L_x_15) ;  /* 0x0000000c00d0b947 */ /* 0x00dfea0003800000 */
.L_x_24:
[----:B------:R-:W2:Y:S01]  /*1a30*/  LDG.E.U16 R25, desc[UR18][R24.64] ;  /* 0x0000001218197981 */ /* 0x000ea2000c1e1500 */
[----:B------:R-:W-:Y:S01]  /*1a40*/  F2FP.F16.F32.PACK_AB R20, R9, R20 ;  /* 0x000000140914723e */ /* 0x000fe200000000ff */
[----:B------:R-:W-:Y:S01]  /*1a50*/  FADD R26, -R7, R26 ;  /* 0x0000001a071a7221 */ /* 0x000fe20000000100 */
[----:B------:R-:W-:Y:S01]  /*1a60*/  F2FP.F16.F32.PACK_AB R21, R8, R21 ;  /* 0x000000150815723e */ /* 0x000fe200000000ff */
[----:B------:R-:W-:Y:S02]  /*1a70*/  ULEA UR12, UR25, UR10, 0x3 ;  /* 0x0000000a190c7291 */ /* 0x000fe4000f8e18ff */
[----:B------:R-:W-:Y:S01]  /*1a80*/  FMUL R26, R26, 1.4426950216293334961 ;  /* 0x3fb8aa3b1a1a7820 */ /* 0x000fe20000400000 */
[----:B------:R-:W-:Y:S01]  /*1a90*/  STTM.16dp32bit_t0_t15.x2 tmem[UR20], R20 ;  /* 0x00000014000079ed */ /* 0x000fe20008880014 */
[----:B------:R-:W-:Y:S01]  /*1aa0*/  STTM.16dp32bit_t16_t31.x2 tmem[UR20+0x2], R20 ;  /* 0x00000214000079ed */ /* 0x000fe200088a0014 */
[----:B------:R-:W-:Y:S01]  /*1ab0*/  UIADD3 UR12, UPT, UPT, UR12, 0xf00, URZ ;  /* 0x00000f000c0c7890 */ /* 0x000fe2000fffe0ff */
[----:B------:R-:W-:-:S02]  /*1ac0*/  UMOV UR4, UR5 ;  /* 0x0000000500047c82 */ /* 0x000fc40008000000 */
[----:B------:R-:W0:Y:S01]  /*1ad0*/  MUFU.EX2 R26, R26 ;  /* 0x0000001a001a7308 */ /* 0x000e220000000800 */
[----:B--2---:R2:W-:Y:S01]  /*1ae0*/  STS.U16 [R2+UR10+0xd00], R25 ;  /* 0x000d001902007988 */ /* 0x0045e2000800040a */
[----:B------:R-:W3:Y:S02]  /*1af0*/  FENCE.VIEW.ASYNC.T ;  /* 0x00000000000073c6 */ /* 0x000ee40000000200 */
[----:B---3--:R-:W-:Y:S06]  /*1b00*/  BAR.SYNC.DEFER_BLOCKING 0x0 ;  /* 0x0000000000007b1d */ /* 0x008fec0000010000 */
[----:B------:R-:W-:Y:S01]  /*1b10*/  LDTM.16dp32bit_t0_t15.x4 R8, tmem[UR11] ;  /* 0x0000000b000879ee */ /* 0x000fe20008900000 */
[----:B------:R-:W0:Y:S01]  /*1b20*/  LDTM.16dp32bit_t16_t31.x4 R8, tmem[UR11+0x4] ;  /* 0x0000040b000879ee */ /* 0x000e220008920000 */
[----:B------:R-:W-:Y:S01]  /*1b30*/  NOP ;  /* 0x0000000000007918 */ /* 0x000fe20000000000 */
[C---:B0-----:R-:W-:Y:S01]  /*1b40*/  FMUL R8, R26.reuse, R8 ;  /* 0x000000081a087220 */ /* 0x041fe20000400000 */
[C---:B------:R-:W-:Y:S01]  /*1b50*/  FMUL R9, R26.reuse, R9 ;  /* 0x000000091a097220 */ /* 0x040fe20000400000 */
[C---:B------:R-:W-:Y:S01]  /*1b60*/  FMUL R10, R26.reuse, R10 ;  /* 0x0000000a1a0a7220 */ /* 0x040fe20000400000 */
[----:B------:R-:W-:-:S04]  /*1b70*/  FMUL R11, R26, R11 ;  /* 0x0000000b1a0b7220 */ /* 0x000fc80000400000 */
[----:B------:R2:W-:Y:S01]  /*1b80*/  STTM.16dp32bit_t0_t15.x4 tmem[UR11], R8 ;  /* 0x00000008000079ed */ /* 0x0005e2000890000b */
[----:B------:R2:W-:Y:S01]  /*1b90*/  STTM.16dp32bit_t16_t31.x4 tmem[UR11+0x4], R8 ;  /* 0x00000408000079ed */ /* 0x0005e2000892000b */
[----:B------:R-:W0:Y:S02]  /*1ba0*/  FENCE.VIEW.ASYNC.T ;  /* 0x00000000000073c6 */ /* 0x000e240000000200 */
[----:B0-----:R-:W-:Y:S06]  /*1bb0*/  BAR.SYNC.DEFER_BLOCKING 0x0 ;  /* 0x0000000000007b1d */ /* 0x001fec0000010000 */
[----:B------:R0:W-:Y:S06]  /*1bc0*/  MEMBAR.ALL.CTA ;  /* 0x0000000000007992 */ /* 0x0001ec0000008000 */
[----:B0-----:R-:W0:Y:S02]  /*1bd0*/  FENCE.VIEW.ASYNC.S ;  /* 0x00000000000073c6 */ /* 0x001e240000000000 */
[----:B0-----:R-:W-:Y:S06]  /*1be0*/  BAR.SYNC.DEFER_BLOCKING 0x0 ;  /* 0x0000000000007b1d */ /* 0x001fec0000010000 */
[----:B------:R-:W-:Y:S05]  /*1bf0*/  BRA.U UP2, `(.L_x_16) ;  /* 0x0000000102287547 */ /* 0x000fea000b800000 */
[----:B-1----:R-:W-:Y:S01]  /*1c00*/  UMOV UR8, UR12 ;  /* 0x0000000c00087c82 */ /* 0x002fe20008000000 */
[----:B------:R-:W-:Y:S01]  /*1c10*/  UMOV UR9, URZ ;  /* 0x000000ff00097c82 */ /* 0x000fe20008000000 */
[----:B------:R-:W-:Y:S01]  /*1c20*/  UMOV UR14, UR22 ;  /* 0x00000016000e7c82 */ /* 0x000fe20008000000 */
[----:B------:R-:W-:Y:S01]  /*1c30*/  UMOV UR15, 0xc0004010 ;  /* 0xc0004010000f7882 */ /* 0x000fe20000000000 */
[----:B------:R-:W-:Y:S01]  /*1c40*/  UMOV UR30, 0x0 ;  /* 0x00000000001e7882 */ /* 0x000fe20000000000 */
[----:B------:R-:W-:Y:S01]  /*1c50*/  UMOV UR31, 0x4040010 ;  /* 0x04040010001f7882 */ /* 0x000fe20000000000 */
[----:B------:R-:W-:Y:S01]  /*1c60*/  UMOV UR5, UR8 ;  /* 0x0000000800057c82 */ /* 0x000fe20008000000 */
[----:B------:R0:W-:Y:S01]  /*1c70*/  UTCHMMA tmem[UR28], gdesc[UR14], tmem[UR26], tmem[UR30], idesc[UR31], UPT ;  /* 0x00ff1e0e1c0079ea */ /* 0x0001e2000b80001a */
[----:B------:R0:W-:Y:S01]  /*1c80*/  UTCBAR [UR5], URZ ;  /* 0x000000ff050073e9 */ /* 0x0001e200080000ff */
[----:B------:R-:W-:Y:S02]  /*1c90*/  NOP ;  /* 0x0000000000007918 */ /* 0x000fe40000000000 */
.L_x_16:
[----:B------:R-:W-:Y:S01]  /*1ca0*/  UIADD3 UR25, UPT, UPT, UR25, 0x1, URZ ;  /* 0x0000000119197890 */ /* 0x000fe2000fffe0ff */
[----:B------:R-:W-:Y:S01]  /*1cb0*/  FFMA R14, R26, R14, R19 ;  /* 0x0000000e1a0e7223 */ /* 0x000fe20000000013 */
[----:B------:R-:W-:Y:S01]  /*1cc0*/  UIADD3 UR6, UPT, UPT, UR6, 0x10, URZ ;  /* 0x0000001006067890 */ /* 0x000fe2000fffe0ff */
[----:B------:R-:W-:Y:S01]  /*1cd0*/  VIADD R16, R16, UR23 ;  /* 0x0000001710107c36 */ /* 0x000fe20008000000 */
[----:B------:R-:W-:Y:S01]  /*1ce0*/  UISETP.GT.AND UP1, UPT, UR25, 0x1, UPT ;  /* 0x000000011900788c */ /* 0x000fe2000bf24270 */
[----:B------:R-:W-:Y:S02]  /*1cf0*/  VIADD R15, R15, UR24 ;  /* 0x000000180f0f7c36 */ /* 0x000fe40008000000 */
[----:B------:R-:W-:Y:S01]  /*1d00*/  IMAD.U32 R19, RZ, RZ, UR4 ;  /* 0x00000004ff137e24 */ /* 0x000fe2000f8e00ff */
[----:B0-----:R-:W-:Y:S01]  /*1d10*/  USEL UR5, URZ, 0x1, !UP1 ;  /* 0x00000001ff057887 */ /* 0x001fe2000c800000 */
[----:B------:R-:W-:Y:S01]  /*1d20*/  IMAD.MOV.U32 R26, RZ, RZ, R7 ;  /* 0x000000ffff1a7224 */ /* 0x000fe200078e0007 */
[----:B------:R-:W-:-:S02]  /*1d30*/  USEL UR25, UR25, URZ, !UP1 ;  /* 0x000000ff19197287 */ /* 0x000fc4000c800000 */
[----:B------:R-:W-:Y:S02]  /*1d40*/  UISETP.GE.AND UP1, UPT, UR6, UR21, UPT ;  /* 0x000000150600728c */ /* 0x000fe4000bf26270 */
[----:B------:R-:W-:-:S07]  /*1d50*/  ULOP3.LUT UR5, UR4, UR5, URZ, 0x3c, !UPT ;  /* 0x0000000504057292 */ /* 0x000fce000f8e3cff */
[----:B------:R-:W-:Y:S05]  /*1d60*/  BRA.U !UP1, `(.L_x_17) ;  /* 0xfffffff509ec7547 */ /* 0x000fea000b83ffff */
.L_x_12:
[----:B------:R-:W3:Y:S01]  /*1d70*/  LDCU UR5, c[0x0][0x3f0] ;  /* 0x00007e00ff0577ac */ /* 0x000ee20008000800 */
[----:B------:R-:W-:Y:S01]  /*1d80*/  IMAD.MOV.U32 R21, RZ, RZ, R14 ;  /* 0x000000ffff157224 */ /* 0x000fe200078e000e */
[----:B------:R-:W-:Y:S01]  /*1d90*/  SHF.R.S32.HI R12, RZ, 0x5, R0 ;  /* 0x00000005ff0c7819 */ /* 0x000fe20000011400 */
[----:B------:R-:W-:Y:S01]  /*1da0*/  IMAD.MOV.U32 R14, RZ, RZ, 0x3dc6b27f ;  /* 0x3dc6b27fff0e7424 */ /* 0x000fe200078e00ff */
[C---:B0-2---:R-:W-:Y:S01]  /*1db0*/  LOP3.LUT R2, R0.reuse, 0x40, RZ, 0xc0, !PT ;  /* 0x0000004000027812 */ /* 0x045fe200078ec0ff */
[C---:B------:R-:W-:Y:S01]  /*1dc0*/  FMUL R4, R21.reuse, 8388608 ;  /* 0x4b00000015047820 */ /* 0x040fe20000400000 */
[C---:B------:R-:W-:Y:S01]  /*1dd0*/  FSETP.GEU.AND P4, PT, R21.reuse, 1.175494350822287508e-38, PT ;  /* 0x008000001500780b */ /* 0x040fe20003f8e000 */
[C---:B------:R-:W-:Y:S01]  /*1de0*/  IMAD.SHL.U32 R3, R0.reuse, 0x4, RZ ;  /* 0x0000000400037824 */ /* 0x040fe200078e00ff */
[C---:B------:R-:W-:Y:S01]  /*1df0*/  FSETP.GEU.AND P5, PT, |R21|.reuse, 1.175494350822287508e-38, PT ;  /* 0x008000001500780b */ /* 0x040fe20003fae200 */
[----:B------:R-:W-:Y:S01]  /*1e00*/  IMAD.SHL.U32 R19, R0, 0x2, RZ ;  /* 0x0000000200137824 */ /* 0x000fe200078e00ff */
[----:B------:R-:W-:-:S02]  /*1e10*/  FSETP.GT.AND P3, PT, |R21|, 8.50705917302346158658e+37, PT ;  /* 0x7e8000001500780b */ /* 0x000fc40003f64200 */
[----:B------:R-:W-:Y:S01]  /*1e20*/  FSEL R4, R4, R21, !P4 ;  /* 0x0000001504047208 */ /* 0x000fe20006000000 */
[----:B---3--:R-:W-:-:S09]  /*1e30*/  UISETP.GE.AND UP0, UPT, UR5, 0x1, UPT ;  /* 0x000000010500788c */ /* 0x008fd2000bf06270 */
[----:B------:R-:W-:Y:S05]  /*1e40*/  BRA.U !UP0, `(.L_x_18) ;  /* 0x0000000108107547 */ /* 0x000fea000b800000 */
[----:B------:R-:W-:-:S06]  /*1e50*/  USHF.L.U32 UR4, UR4, 0x1f, URZ ;  /* 0x0000001f04047899 */ /* 0x000fcc00080006ff */
[----:B------:R-:W-:-:S04]  /*1e60*/  IMAD.U32 R5, RZ, RZ, UR4 ;  /* 0x00000004ff057e24 */ /* 0x000fc8000f8e00ff */
[----:B------:R-:W0:Y:S02]  /*1e70*/  SYNCS.PHASECHK.TRANS64.TRYWAIT P0, [UR12], R5 ;  /* 0x00000005ff0075a7 */ /* 0x000e24000800110c */
[----:B0-----:R-:W-:Y:S05]  /*1e80*/  @!P0 BRA `(.L_x_19) ;  /* 0x0000000800c48947 */ /* 0x001fea0003800000 */
.L_x_18:
[----:B------:R-:W-:Y:S01]  /*1e90*/  BAR.SYNC.DEFER_BLOCKING 0x0 ;  /* 0x0000000000007b1d */ /* 0x000fe20000010000 */
[----:B------:R-:W-:Y:S01]  /*1ea0*/  SHF.R.S32.HI R15, RZ, 0x4, R0 ;  /* 0x00000004ff0f7819 */ /* 0x000fe20000011400 */
[----:B------:R-:W-:Y:S01]  /*1eb0*/  @P3 FMUL R21, R21, 0.25 ;  /* 0x3e80000015153820 */ /* 0x000fe20000400000 */
[----:B------:R-:W-:Y:S01]  /*1ec0*/  VIADD R5, R4, 0xc0cafb0d ;  /* 0xc0cafb0d04057836 */ /* 0x000fe20000000000 */
[----:B------:R-:W-:Y:S02]  /*1ed0*/  SGXT R12, R12, 0x1 ;  /* 0x000000010c0c781a */ /* 0x000fe40000000200 */
[----:B------:R-:W-:Y:S01]  /*1ee0*/  SGXT R15, R15, 0x1 ;  /* 0x000000010f0f781a */ /* 0x000fe20000000200 */
[----:B------:R-:W-:Y:S01]  /*1ef0*/  @!P5 FMUL R21, R21, 16777216 ;  /* 0x4b8000001515d820 */ /* 0x000fe20000400000 */
[----:B------:R-:W-:Y:S01]  /*1f00*/  LOP3.LUT R13, R5, 0xff800000, RZ, 0xc0, !PT ;  /* 0xff800000050d7812 */ /* 0x000fe200078ec0ff */
[----:B------:R-:W0:Y:S01]  /*1f10*/  LDCU.64 UR4, c[0x0][0x3e0] ;  /* 0x00007c00ff0477ac */ /* 0x000e220008000a00 */
[----:B------:R-:W-:-:S02]  /*1f20*/  LOP3.LUT R18, R15, 0x440, RZ, 0xc0, !PT ;  /* 0x000004400f127812 */ /* 0x000fc400078ec0ff */
[----:B------:R2:W3:Y:S01]  /*1f30*/  MUFU.RCP R15, R21 ;  /* 0x00000015000f7308 */ /* 0x0004e20000001000 */
[----:B------:R-:W-:Y:S01]  /*1f40*/  IMAD.IADD R5, R4, 0x1, -R13 ;  /* 0x0000000104057824 */ /* 0x000fe200078e0a0d */
[----:B------:R-:W-:Y:S02]  /*1f50*/  LOP3.LUT R19, R19, 0x100, RZ, 0xc0, !PT ;  /* 0x0000010013137812 */ /* 0x000fe400078ec0ff */
[----:B------:R-:W-:Y:S01]  /*1f60*/  LOP3.LUT R16, R12, 0x440, RZ, 0xc0, !PT ;  /* 0x000004400c107812 */ /* 0x000fe200078ec0ff */
[----:B------:R-:W-:Y:S01]  /*1f70*/  FADD R5, R5, -1 ;  /* 0xbf80000005057421 */ /* 0x000fe20000000000 */
[----:B------:R-:W-:Y:S02]  /*1f80*/  LOP3.LUT R17, R3, 0xbc, RZ, 0xc0, !PT ;  /* 0x000000bc03117812 */ /* 0x000fe400078ec0ff */
[----:B------:R-:W-:Y:S01]  /*1f90*/  LEA.HI R19, R2, R19, RZ, 0x1b ;  /* 0x0000001302137211 */ /* 0x000fe200078fd8ff */
[----:B--2---:R-:W-:Y:S01]  /*1fa0*/  IMAD.SHL.U32 R21, R0, 0x10, RZ ;  /* 0x0000001000157824 */ /* 0x004fe200078e00ff */
[----:B------:R-:W-:Y:S01]  /*1fb0*/  LOP3.LUT R3, R16, 0x27c, R3, 0x78, !PT ;  /* 0x0000027c10037812 */ /* 0x000fe200078e7803 */
[C---:B------:R-:W-:Y:S01]  /*1fc0*/  FFMA.FTZ R16, R5.reuse, R14, -0.16845393180847167969 ;  /* 0xbe2c7f3005107423 */ /* 0x040fe2000001000e */
[----:B------:R-:W2:Y:S02]  /*1fd0*/  @!P2 SYNCS.CCTL.IV [UR10+0xf00] ;  /* 0x000f0000ff00a9b1 */ /* 0x000ea4000800000a */
[----:B--2---:R-:W-:Y:S01]  /*1fe0*/  BAR.SYNC.DEFER_BLOCKING 0x0 ;  /* 0x0000000000007b1d */ /* 0x004fe20000010000 */
[----:B------:R-:W-:Y:S01]  /*1ff0*/  LEA R2, R2, UR10, 0x1 ;  /* 0x0000000a02027c11 */ /* 0x000fe2000f8e08ff */
[----:B------:R-:W-:Y:S01]  /*2000*/  FFMA.FTZ R16, R5, R16, 0.1716887056827545166 ;  /* 0x3e2fcf2a05107423 */ /* 0x000fe20000010010 */
[----:B------:R-:W-:Y:S01]  /*2010*/  IADD3 R12, PT, PT, R18, R19, R17 ;  /* 0x00000013120c7210 */ /* 0x000fe20007ffe011 */
[----:B0-----:R-:W-:Y:S01]  /*2020*/  UIMAD UR4, UR7, UR4, URZ ;  /* 0x00000004070472a4 */ /* 0x001fe2000f8e02ff */
[----:B------:R-:W-:Y:S01]  /*2030*/  FSEL R14, RZ, -23, P4 ;  /* 0xc1b80000ff0e7808 */ /* 0x000fe20002000000 */
[----:B------:R-:W-:-:S02]  /*2040*/  IMAD.IADD R17, R3, 0x1, R2 ;  /* 0x0000000103117824 */ /* 0x000fc400078e0202 */
[C---:B------:R-:W-:Y:S01]  /*2050*/  FFMA.FTZ R16, R5.reuse, R16, -0.17900948226451873779 ;  /* 0xbe374e4305107423 */ /* 0x040fe20000010010 */
[----:B-1--4-:R-:W-:Y:S01]  /*2060*/  LDTM.16dp32bit_t0_t15.x4 R8, tmem[UR11] ;  /* 0x0000000b000879ee */ /* 0x012fe20008900000 */
[----:B------:R-:W0:Y:S01]  /*2070*/  LDTM.16dp32bit_t16_t31.x4 R8, tmem[UR11+0x4] ;  /* 0x0000040b000879ee */ /* 0x000e220008920000 */
[----:B------:R-:W-:Y:S01]  /*2080*/  LOP3.LUT R19, R12, 0x40, RZ, 0x3c, !PT ;  /* 0x000000400c137812 */ /* 0x000fe200078e3cff */
[C---:B------:R-:W-:Y:S01]  /*2090*/  FFMA.FTZ R16, R5.reuse, R16, 0.20512372255325317383 ;  /* 0x3e520bf405107423 */ /* 0x040fe20000010010 */
[----:B------:R-:W-:Y:S02]  /*20a0*/  I2FP.F32.S32 R13, R13 ;  /* 0x0000000d000d7245 */ /* 0x000fe40000201400 */
[----:B------:R-:W-:Y:S01]  /*20b0*/  SHF.R.U32.HI R18, RZ, 0x6, R0 ;  /* 0x00000006ff127819 */ /* 0x000fe20000011600 */
[----:B------:R-:W-:Y:S01]  /*20c0*/  FFMA.FTZ R2, R5, R16, -0.24046532809734344482 ;  /* 0xbe763c8b05027423 */ /* 0x000fe20000010010 */
[----:B------:R-:W-:Y:S01]  /*20d0*/  ISETP.GE.U32.AND P0, PT, R4, 0x7f800000, PT ;  /* 0x7f8000000400780c */ /* 0x000fe20003f06070 */
[----:B------:R-:W-:Y:S01]  /*20e0*/  FFMA.FTZ R14, R13, 1.1920928955078125e-07, R14 ;  /* 0x340000000d0e7823 */ /* 0x000fe2000001000e */
[----:B------:R-:W-:-:S02]  /*20f0*/  IMAD R16, R6, UR5, RZ ;  /* 0x0000000506107c24 */ /* 0x000fc4000f8e02ff */
[----:B------:R-:W-:Y:S01]  /*2100*/  FFMA.FTZ R2, R5, R2, 0.28857114911079406738 ;  /* 0x3e93bf9905027423 */ /* 0x000fe20000010002 */
[----:B------:R-:W-:Y:S01]  /*2110*/  SGXT.U32 R18, R18, 0x2 ;  /* 0x000000021212781a */ /* 0x000fe20000000000 */
[----:B------:R-:W-:Y:S01]  /*2120*/  USHF.L.U32 UR5, UR4, 0x1, URZ ;  /* 0x0000000104057899 */ /* 0x000fe200080006ff */
[----:B------:R-:W-:Y:S01]  /*2130*/  LOP3.LUT R21, R21, 0x30, RZ, 0xc0, !PT ;  /* 0x0000003015157812 */ /* 0x000fe200078ec0ff */
[----:B------:R-:W1:Y:S01]  /*2140*/  @!P2 SYNCS.CCTL.IV [UR10+0xf08] ;  /* 0x000f0800ff00a9b1 */ /* 0x000e62000800000a */
[----:B------:R-:W-:Y:S01]  /*2150*/  NOP ;  /* 0x0000000000007918 */ /* 0x000fe20000000000 */
[----:B------:R-:W-:Y:S01]  /*2160*/  FSETP.NEU.AND P2, PT, R4, RZ, PT ;  /* 0x000000ff0400720b */ /* 0x000fe20003f4d000 */
[----:B0-----:R-:W-:Y:S01]  /*2170*/  @P3 FMUL R8, R8, 0.25 ;  /* 0x3e80000008083820 */ /* 0x001fe20000400000 */
[----:B------:R-:W-:Y:S01]  /*2180*/  @P3 FMUL R9, R9, 0.25 ;  /* 0x3e80000009093820 */ /* 0x000fe20000400000 */
[----:B------:R-:W-:Y:S01]  /*2190*/  @P3 FMUL R10, R10, 0.25 ;  /* 0x3e8000000a0a3820 */ /* 0x000fe20000400000 */
[----:B------:R-:W-:Y:S01]  /*21a0*/  @P3 FMUL R11, R11, 0.25 ;  /* 0x3e8000000b0b3820 */ /* 0x000fe20000400000 */
[----:B------:R-:W-:Y:S01]  /*21b0*/  @!P5 FMUL R8, R8, 16777216 ;  /* 0x4b8000000808d820 */ /* 0x000fe20000400000 */
[----:B------:R-:W-:Y:S01]  /*21c0*/  @!P5 FMUL R9, R9, 16777216 ;  /* 0x4b8000000909d820 */ /* 0x000fe20000400000 */
[----:B------:R-:W-:Y:S01]  /*21d0*/  @!P5 FMUL R10, R10, 16777216 ;  /* 0x4b8000000a0ad820 */ /* 0x000fe20000400000 */
[----:B------:R-:W-:Y:S01]  /*21e0*/  @!P5 FMUL R11, R11, 16777216 ;  /* 0x4b8000000b0bd820 */ /* 0x000fe20000400000 */
[C---:B---3--:R-:W-:Y:S01]  /*21f0*/  FMUL R8, R15.reuse, R8 ;  /* 0x000000080f087220 */ /* 0x048fe20000400000 */
[C---:B------:R-:W-:Y:S01]  /*2200*/  FMUL R9, R15.reuse, R9 ;  /* 0x000000090f097220 */ /* 0x040fe20000400000 */
[C---:B------:R-:W-:Y:S01]  /*2210*/  FMUL R10, R15.reuse, R10 ;  /* 0x0000000a0f0a7220 */ /* 0x040fe20000400000 */
[----:B------:R-:W-:-:S02]  /*2220*/  FMUL R11, R15, R11 ;  /* 0x0000000b0f0b7220 */ /* 0x000fc40000400000 */
[----:B------:R-:W0:Y:S01]  /*2230*/  LDC R15, c[0x0][0x3e8] ;  /* 0x0000fa00ff0f7b82 */ /* 0x000e220000000800 */
[----:B------:R-:W-:Y:S01]  /*2240*/  F2FP.F16.F32.PACK_AB R9, R9, R8 ;  /* 0x000000080909723e */ /* 0x000fe200000000ff */
[----:B------:R-:W-:Y:S01]  /*2250*/  FFMA.FTZ R8, R5, R2, -0.36067417263984680176 ;  /* 0xbeb8aa4905087423 */ /* 0x000fe20000010002 */
[----:B------:R-:W-:Y:S02]  /*2260*/  F2FP.F16.F32.PACK_AB R10, R11, R10 ;  /* 0x0000000a0b0a723e */ /* 0x000fe400000000ff */
[----:B------:R-:W-:Y:S01]  /*2270*/  SHF.R.U32.HI R11, RZ, 0x2, R0 ;  /* 0x00000002ff0b7819 */ /* 0x000fe20000011600 */
[----:B-1----:R-:W-:Y:S01]  /*2280*/  STS [R17], R9 ;  /* 0x0000000911007388 */ /* 0x002fe20000000800 */
[----:B------:R-:W-:Y:S01]  /*2290*/  FFMA.FTZ R8, R5, R8, 0.48089820146560668945 ;  /* 0x3ef6384a05087423 */ /* 0x000fe20000010008 */
[----:B------:R-:W1:Y:S01]  /*22a0*/  LDC.64 R2, c[0x0][0x398] ;  /* 0x0000e600ff027b82 */ /* 0x000e620000000a00 */
[----:B------:R-:W-:Y:S01]  /*22b0*/  LOP3.LUT R11, R11, 0x38, RZ, 0xc0, !PT ;  /* 0x000000380b0b7812 */ /* 0x000fe200078ec0ff */
[----:B------:R2:W-:Y:S01]  /*22c0*/  STS [R17+0x100], R10 ;  /* 0x0001000a11007388 */ /* 0x0005e20000000800 */
[----:B------:R-:W-:-:S02]  /*22d0*/  FFMA.FTZ R20, R5, R8, -0.72134751081466674805 ;  /* 0xbf38aa3b05147423 */ /* 0x000fc40000010008 */
[----:B------:R-:W-:-:S03]  /*22e0*/  LOP3.LUT R8, R11, 0x1f, R0, 0xf8, !PT ;  /* 0x0000001f0b087812 */ /* 0x000fc600078ef800 */
[----:B------:R-:W-:Y:S01]  /*22f0*/  BAR.SYNC.DEFER_BLOCKING 0x0 ;  /* 0x0000000000007b1d */ /* 0x000fe20000010000 */
[----:B------:R-:W-:Y:S01]  /*2300*/  FMUL R20, R5, R20 ;  /* 0x0000001405147220 */ /* 0x000fe20000400000 */
[----:B------:R-:W-:-:S03]  /*2310*/  LOP3.LUT R0, R0, 0xff, RZ, 0xc0, !PT ;  /* 0x000000ff00007812 */ /* 0x000fc600078ec0ff */
[C---:B------:R-:W-:Y:S01]  /*2320*/  FMUL R20, R5.reuse, R20 ;  /* 0x0000001405147220 */ /* 0x040fe20000400000 */
[C---:B--2---:R-:W-:Y:S02]  /*2330*/  IMAD.SHL.U32 R17, R8.reuse, 0x8, RZ ;  /* 0x0000000808117824 */ /* 0x044fe400078e00ff */
[----:B------:R-:W-:Y:S02]  /*2340*/  IMAD.SHL.U32 R8, R8, 0x10, RZ ;  /* 0x0000001008087824 */ /* 0x000fe400078e00ff */
[----:B------:R-:W-:Y:S01]  /*2350*/  FFMA.FTZ R5, R5, 1.4426950216293334961, R20 ;  /* 0x3fb8aa3b05057823 */ /* 0x000fe20000010014 */
[----:B0-----:R-:W-:Y:S01]  /*2360*/  IMAD R20, R18, R15, RZ ;  /* 0x0000000f12147224 */ /* 0x001fe200078e02ff */
[----:B------:R-:W-:Y:S01]  /*2370*/  LOP3.LUT R22, R17, 0xc0, RZ, 0xc0, !PT ;  /* 0x000000c011167812 */ /* 0x000fe200078ec0ff */
[----:B------:R-:W-:Y:S02]  /*2380*/  IMAD.SHL.U32 R17, R16, 0x2, RZ ;  /* 0x0000000210117824 */ /* 0x000fe400078e00ff */
[----:B------:R-:W-:Y:S01]  /*2390*/  FADD R5, R14, R5 ;  /* 0x000000050e057221 */ /* 0x000fe20000000000 */
[----:B------:R-:W-:Y:S01]  /*23a0*/  IMAD R18, R15, 0x4, R20 ;  /* 0x000000040f127824 */ /* 0x000fe200078e0214 */
[----:B------:R-:W-:Y:S01]  /*23b0*/  LOP3.LUT R8, R8, 0xf0, RZ, 0xc0, !PT ;  /* 0x000000f008087812 */ /* 0x000fe200078ec0ff */
[----:B------:R-:W-:-:S04]  /*23c0*/  IMAD.HI R16, R16, 0x2, RZ ;  /* 0x0000000210107827 */ /* 0x000fc800078e02ff */
[----:B------:R-:W-:Y:S01]  /*23d0*/  IMAD R24, R15, 0x4, R18 ;  /* 0x000000040f187824 */ /* 0x000fe200078e0212 */
[----:B------:R-:W0:Y:S04]  /*23e0*/  LDS.U16 R9, [R12+UR10] ;  /* 0x0000000a0c097984 */ /* 0x000e280008000400 */
[----:B------:R-:W2:Y:S04]  /*23f0*/  LDS.U16 R11, [R19+UR10] ;  /* 0x0000000a130b7984 */ /* 0x000ea80008000400 */
[----:B------:R3:W4:Y:S04]  /*2400*/  LDS.U16 R10, [R12+UR10+0x200] ;  /* 0x0002000a0c0a7984 */ /* 0x0007280008000400 */
[----:B------:R5:W4:Y:S01]  /*2410*/  LDS.U16 R13, [R19+UR10+0x200] ;  /* 0x0002000a130d7984 */ /* 0x000b220008000400 */
[----:B---3--:R-:W-:-:S02]  /*2420*/  IADD3 R12, PT, PT, R22, UR10, R21 ;  /* 0x0000000a160c7c10 */ /* 0x008fc4000fffe015 */
[----:B-1----:R-:W-:Y:S01]  /*2430*/  IADD3 R21, P3, P4, R17, UR5, R2 ;  /* 0x0000000511157c10 */ /* 0x002fe2000fc7e002 */
[----:B------:R-:W-:Y:S01]  /*2440*/  @P0 IMAD.MOV.U32 R17, RZ, RZ, 0x7f800000 ;  /* 0x7f800000ff110424 */ /* 0x000fe200078e00ff */
[----:B------:R-:W-:-:S03]  /*2450*/  UIMAD.WIDE UR4, UR4, 0x2, URZ ;  /* 0x00000002040478a5 */ /* 0x000fc6000f8e02ff */
[----:B------:R-:W-:Y:S01]  /*2460*/  @P0 FFMA.FTZ R5, R4, R17, +INF ;  /* 0x7f80000004050423 */ /* 0x000fe20000010011 */
[-C--:B------:R-:W-:Y:S01]  /*2470*/  LEA R2, P0, R20, R21.reuse, 0x1 ;  /* 0x0000001514027211 */ /* 0x080fe200078008ff */
[----:B------:R-:W-:Y:S01]  /*2480*/  IMAD R17, R15, 0x4, R24 ;  /* 0x000000040f117824 */ /* 0x000fe200078e0218 */
[----:B-----5:R-:W-:Y:S02]  /*2490*/  IADD3.X R19, PT, PT, R16, UR5, R3, P3, P4 ;  /* 0x0000000510137c10 */ /* 0x020fe40009fe8403 */
[----:B------:R-:W-:Y:S02]  /*24a0*/  FSEL R22, R5, -INF , P2 ;  /* 0xff80000005167808 */ /* 0x000fe40001000000 */
[----:B------:R-:W-:Y:S01]  /*24b0*/  LEA R4, P2, R18, R21, 0x1 ;  /* 0x0000001512047211 */ /* 0x000fe200078408ff */
[----:B------:R-:W1:Y:S01]  /*24c0*/  LDCU UR4, c[0x0][0x3ec] ;  /* 0x00007d80ff0477ac */ /* 0x000e620008000800 */
[----:B------:R-:W-:Y:S01]  /*24d0*/  LEA.HI.X.SX32 R3, R20, R19, 0x1, P0 ;  /* 0x0000001314037211 */ /* 0x000fe200000f0eff */
[----:B------:R-:W-:Y:S01]  /*24e0*/  FFMA R7, R22, 0.69314718246459960938, R7 ;  /* 0x3f31721816077823 */ /* 0x000fe20000000007 */
[----:B------:R-:W-:-:S02]  /*24f0*/  LEA R14, P0, R24, R21, 0x1 ;  /* 0x00000015180e7211 */ /* 0x000fc400078008ff */
[C---:B------:R-:W-:Y:S02]  /*2500*/  LEA R16, P3, R17.reuse, R21, 0x1 ;  /* 0x0000001511107211 */ /* 0x040fe400078608ff */
[-C--:B------:R-:W-:Y:S01]  /*2510*/  LEA.HI.X.SX32 R5, R18, R19.reuse, 0x1, P2 ;  /* 0x0000001312057211 */ /* 0x080fe200010f0eff */
[----:B------:R-:W3:Y:S01]  /*2520*/  LDC.64 R20, c[0x0][0x3a0] ;  /* 0x0000e800ff147b82 */ /* 0x000ee20000000a00 */
[-C--:B------:R-:W-:Y:S01]  /*2530*/  LEA.HI.X.SX32 R15, R24, R19.reuse, 0x1, P0 ;  /* 0x00000013180f7211 */ /* 0x080fe200000f0eff */
[----:B0-----:R0:W-:Y:S01]  /*2540*/  STG.E.U16 desc[UR18][R2.64], R9 ;  /* 0x0000000902007986 */ /* 0x0011e2000c101512 */
[----:B------:R-:W-:Y:S02]  /*2550*/  LEA.HI.X.SX32 R17, R17, R19, 0x1, P3 ;  /* 0x0000001311117211 */ /* 0x000fe400018f0eff */
[----:B------:R-:W-:Y:S01]  /*2560*/  ISETP.GE.U32.AND P0, PT, R0, 0x40, PT ;  /* 0x000000400000780c */ /* 0x000fe20003f06070 */
[----:B--2---:R-:W-:Y:S04]  /*2570*/  STG.E.U16 desc[UR18][R4.64], R11 ;  /* 0x0000000b04007986 */ /* 0x004fe8000c101512 */
[----:B----4-:R-:W-:Y:S01]  /*2580*/  STG.E.U16 desc[UR18][R14.64], R10 ;  /* 0x0000000a0e007986 */ /* 0x010fe2000c101512 */
[----:B-1----:R-:W-:-:S03]  /*2590*/  UIMAD UR4, UR7, UR4, URZ ;  /* 0x00000004070472a4 */ /* 0x002fc6000f8e02ff */
[----:B------:R-:W-:Y:S01]  /*25a0*/  STG.E.U16 desc[UR18][R16.64], R13 ;  /* 0x0000000d10007986 */ /* 0x000fe2000c101512 */
[----:B------:R-:W-:Y:S01]  /*25b0*/  USHF.L.U32 UR6, UR4, 0x2, URZ ;  /* 0x0000000204067899 */ /* 0x000fe200080006ff */
[C---:B0-----:R-:W-:Y:S01]  /*25c0*/  IMAD.SHL.U32 R3, R6.reuse, 0x4, RZ ;  /* 0x0000000406037824 */ /* 0x041fe200078e00ff */
[----:B------:R-:W-:Y:S01]  /*25d0*/  UIMAD.WIDE UR4, UR4, 0x4, URZ ;  /* 0x00000004040478a5 */ /* 0x000fe2000f8e02ff */
[----:B------:R-:W-:Y:S01]  /*25e0*/  BAR.SYNC.DEFER_BLOCKING 0x0 ;  /* 0x0000000000007b1d */ /* 0x000fe20000010000 */
[----:B------:R-:W-:Y:S02]  /*25f0*/  IMAD.HI R6, R6, 0x4, RZ ;  /* 0x0000000406067827 */ /* 0x000fe400078e02ff */
[----:B---3--:R-:W-:-:S04]  /*2600*/  IADD3 R2, P2, P3, R3, UR6, R20 ;  /* 0x0000000603027c10 */ /* 0x008fc8000fb5e014 */
[----:B------:R-:W-:Y:S01]  /*2610*/  IADD3.X R3, PT, PT, R6, UR5, R21, P2, P3 ;  /* 0x0000000506037c10 */ /* 0x000fe200097e6415 */
[----:B------:R-:W-:Y:S01]  /*2620*/  STSM.16.M88 [R12], R7 ;  /* 0x000000070c007844 */ /* 0x000fe20000000000 */
[----:B------:R-:W-:Y:S06]  /*2630*/  BAR.SYNC.DEFER_BLOCKING 0x0 ;  /* 0x0000000000007b1d */ /* 0x000fec0000010000 */
[----:B------:R-:W0:Y:S04]  /*2640*/  LDSM.16.M88 R19, [R8+UR10] ;  /* 0x0000000a0813783b */ /* 0x000e280008000000 */
[----:B0-----:R0:W-:Y:S01]  /*2650*/  @!P0 STG.E desc[UR18][R2.64], R19 ;  /* 0x0000001302008986 */ /* 0x0011e2000c101912 */
[----:B------:R-:W-:Y:S06]  /*2660*/  BAR.SYNC.DEFER_BLOCKING 0x0 ;  /* 0x0000000000007b1d */ /* 0x000fec0000010000 */
[----:B------:R-:W-:Y:S05]  /*2670*/  @P1 BRA `(.L_x_20) ;  /* 0x00000000009c1947 */ /* 0x000fea0003800000 */
[----:B------:R-:W1:Y:S01]  /*2680*/  S2UR UR5, SR_CgaCtaId ;  /* 0x00000000000579c3 */ /* 0x000e620000008800 */
[----:B------:R-:W-:Y:S01]  /*2690*/  NOP ;  /* 0x0000000000007918 */ /* 0x000fe20000000000 */
[----:B------:R-:W-:Y:S01]  /*26a0*/  UMOV UR4, 0x50 ;  /* 0x0000005000047882 */ /* 0x000fe20000000000 */
[----:B------:R-:W-:Y:S02]  /*26b0*/  IMAD.U32 R0, RZ, RZ, UR26 ;  /* 0x0000001aff007e24 */ /* 0x000fe4000f8e00ff */
[----:B0-----:R-:W-:-:S03]  /*26c0*/  IMAD.MOV.U32 R3, RZ, RZ, 0x1 ;  /* 0x00000001ff037424 */ /* 0x001fc600078e00ff */
[----:B------:R-:W-:-:S04]  /*26d0*/  LOP3.LUT R0, R0, 0xffff, RZ, 0xc0, !PT ;  /* 0x0000ffff00007812 */ /* 0x000fc800078ec0ff */
[----:B------:R-:W-:-:S05]  /*26e0*/  SHF.R.U32.HI R0, RZ, 0x5, R0 ;  /* 0x00000005ff007819 */ /* 0x000fca0000011600 */
[----:B------:R-:W-:Y:S01]  /*26f0*/  VIADD R2, R0, 0x10 ;  /* 0x0000001000027836 */ /* 0x000fe20000000000 */
[----:B------:R-:W-:Y:S01]  /*2700*/  SHF.L.U32 R0, R3, R0, RZ ;  /* 0x0000000003007219 */ /* 0x000fe200000006ff */
[----:B-1----:R-:W-:-:S03]  /*2710*/  ULEA UR6, UR5, UR4, 0x18 ;  /* 0x0000000405067291 */ /* 0x002fc6000f8ec0ff */
[----:B------:R-:W-:-:S04]  /*2720*/  SHF.L.U32 R3, R3, R2, RZ ;  /* 0x0000000203037219 */ /* 0x000fc800000006ff */
[----:B------:R-:W-:Y:S02]  /*2730*/  LOP3.LUT R0, R3, R0, RZ, 0xfc, !PT ;  /* 0x0000000003007212 */ /* 0x000fe400078efcff */
[----:B------:R-:W0:Y:S02]  /*2740*/  LDS R5, [UR6] ;  /* 0x00000006ff057984 */ /* 0x000e240008000800 */
[C---:B------:R-:W-:Y:S02]  /*2750*/  LOP3.LUT R2, R0.reuse, 0xffff, RZ, 0xc0, !PT ;  /* 0x0000ffff00027812 */ /* 0x040fe400078ec0ff */
[----:B0-----:R-:W-:-:S04]  /*2760*/  LOP3.LUT R3, R0, 0xffff, R5, 0x80, !PT ;  /* 0x0000ffff00037812 */ /* 0x001fc800078e8005 */
[----:B------:R-:W-:-:S13]  /*2770*/  ISETP.NE.AND P0, PT, R3, R2, PT ;  /* 0x000000020300720c */ /* 0x000fda0003f05270 */
[----:B------:R-:W-:Y:S05]  /*2780*/  @P0 BRA `(.L_x_21) ;  /* 0x0000000000500947 */ /* 0x000fea0003800000 */
[----:B------:R-:W-:Y:S02]  /*2790*/  SHF.R.U32.HI R5, RZ, 0x10, R5 ;  /* 0x00000010ff057819 */ /* 0x000fe40000011605 */
[----:B------:R-:W-:-:S04]  /*27a0*/  SHF.R.U32.HI R2, RZ, 0x10, R0 ;  /* 0x00000010ff027819 */ /* 0x000fc80000011600 */
[----:B------:R-:W-:-:S04]  /*27b0*/  LOP3.LUT R5, R5, R2, RZ, 0xc0, !PT ;  /* 0x0000000205057212 */ /* 0x000fc800078ec0ff */
[----:B------:R-:W-:-:S13]  /*27c0*/  ISETP.NE.AND P0, PT, R5, R2, PT ;  /* 0x000000020500720c */ /* 0x000fda0003f05270 */
[----:B------:R-:W-:Y:S05]  /*27d0*/  @P0 BRA `(.L_x_22) ;  /* 0x0000000000300947 */ /* 0x000fea0003800000 */
[----:B------:R-:W-:Y:S01]  /*27e0*/  R2UR UR4, R0 ;  /* 0x00000000000472ca */ /* 0x000fe200000e0000 */
[----:B------:R-:W-:Y:S01]  /*27f0*/  VOTEU.ANY UR5, UPT, PT ;  /* 0x0000000000057886 */ /* 0x000fe200038e0100 */
[----:B------:R-:W0:Y:S01]  /*2800*/  S2R R0, SR_LANEID ;  /* 0x0000000000007919 */ /* 0x000e220000000000 */
[----:B------:R-:W-:-:S10]  /*2810*/  UFLO.U32 UR5, UR5 ;  /* 0x00000005000572bd */ /* 0x000fd400080e0000 */
[----:B------:R-:W-:-:S06]  /*2820*/  ULOP3.LUT UR4, URZ, UR4, URZ, 0x33, !UPT ;  /* 0x00000004ff047292 */ /* 0x000fcc000f8e33ff */
[----:B------:R-:W-:-:S04]  /*2830*/  IMAD.U32 R2, RZ, RZ, UR4 ;  /* 0x00000004ff027e24 */ /* 0x000fc8000f8e00ff */
[----:B------:R-:W1:Y:S02]  /*2840*/  REDUX UR7, R2 ;  /* 0x00000000020773c4 */ /* 0x000e640000000000 */
[----:B------:R2:W-:Y:S01]  /*2850*/  UTCATOMSWS.AND URZ, UR4 ;  /* 0x0000000400ff79e3 */ /* 0x0005e20008000000 */
[----:B0-----:R-:W-:Y:S01]  /*2860*/  ISETP.EQ.U32.AND P0, PT, R0, UR5, PT ;  /* 0x0000000500007c0c */ /* 0x001fe2000bf02070 */
[----:B-1----:R-:W-:-:S12]  /*2870*/  IMAD.U32 R0, RZ, RZ, UR7 ;  /* 0x00000007ff007e24 */ /* 0x002fd8000f8e00ff */
[----:B------:R2:W-:Y:S01]  /*2880*/  @P0 ATOMS.AND RZ, [UR6], R0 ;  /* 0x00000000ffff098c */ /* 0x0005e2000a800006 */
[----:B------:R-:W-:Y:S05]  /*2890*/  BRA `(.L_x_20) ;  /* 0x0000000000147947 */ /* 0x000fea0003800000 */
.L_x_22:
[----:B------:R-:W-:-:S07]  /*28a0*/  MOV R2, 0x28c0 ;  /* 0x000028c000027802 */ /* 0x000fce0000000f00 */
[----:B------:R-:W-:Y:S05]  /*28b0*/  CALL.REL.NOINC `($__internal_0_$__cuda_sm10x_tcgen05_guardrail_trap_col_being_dealloced_not_returned_by_alloc) ;  /* 0x0000000000447944 */ /* 0x000fea0003c00000 */
[----:B------:R-:W-:Y:S05]  /*28c0*/  BRA `(.L_x_20) ;  /* 0x0000000000087947 */ /* 0x000fea0003800000 */
.L_x_21:
[----:B------:R-:W-:-:S07]  /*28d0*/  MOV R2, 0x28f0 ;  /* 0x000028f000027802 */ /* 0x000fce0000000f00 */
[----:B------:R-:W-:Y:S05]  /*28e0*/  CALL.REL.NOINC `($__internal_2_$__cuda_sm10x_tcgen05_guardrail_trap_unallocated_columns_being_dealloced) ;  /* 0x0000000000507944 */ /* 0x000fea0003c00000 */
.L_x_20:
[----:B------:R-:W-:Y:S01]  /*28f0*/  NOP ;  /* 0x0000000000007918 */ /* 0x000fe20000000000 */
[----:B--2---:R-:W-:Y:S05]  /*2900*/  EXIT ;  /* 0x000000000000794d */ /* 0x004fea0003800000 */
.L_x_8:
[----:B------:R-:W1:Y:S02]  /*2910*/  SYNCS.PHASECHK.TRANS64.TRYWAIT P0, [UR10+0xa00], RZ ;  /* 0x000a00ffff0075a7 */ /* 0x000e64000800110a */
[----:B-1----:R-:W-:Y:S05]  /*2920*/  @!P0 BRA `(.L_x_8) ;  /* 0xfffffffc00f88947 */ /* 0x002fea000383ffff */
[----:B------:R-:W-:Y:S05]  /*2930*/  BRA `(.L_x_7) ;  /* 0xffffffe000c07947 */ /* 0x000fea000383ffff */
.L_x_14:
[----:B------:R-:W2:Y:S02]  /*2940*/  SYNCS.PHASECHK.TRANS64.TRYWAIT P3, [UR10+0xc00], RZ ;  /* 0x000c00ffff0075a7 */ /* 0x000ea4000806110a */
[----:B--2---:R-:W-:Y:S05]  /*2950*/  @!P3 BRA `(.L_x_14) ;  /* 0xfffffffc00f8b947 */ /* 0x004fea000383ffff */
[----:B------:R-:W-:Y:S05]  /*2960*/  BRA `(.L_x_23) ;  /* 0xffffffec005c7947 */ /* 0x000fea000383ffff */
.L_x_15:
[----:B------:R-:W0:Y:S02]  /*2970*/  SYNCS.PHASECHK.TRANS64.TRYWAIT P3, [UR12], R10 ;  /* 0x0000000aff0075a7 */ /* 0x000e24000806110c */
[----:B0-----:R-:W-:Y:S05]  /*2980*/  @!P3 BRA `(.L_x_15) ;  /* 0xfffffffc00f8b947 */ /* 0x001fea000383ffff */
[----:B------:R-:W-:Y:S05]  /*2990*/  BRA `(.L_x_24) ;  /* 0xfffffff000247947 */ /* 0x000fea000383ffff */
.L_x_19:
[----:B------:R-:W0:Y:S02]  /*29a0*/  SYNCS.PHASECHK.TRANS64.TRYWAIT P0, [UR12], R5 ;  /* 0x00000005ff0075a7 */ /* 0x000e24000800110c */
[----:B0-----:R-:W-:Y:S05]  /*29b0*/  @!P0 BRA `(.L_x_19) ;  /* 0xfffffffc00f88947 */ /* 0x001fea000383ffff */
[----:B------:R-:W-:Y:S05]  /*29c0*/  BRA `(.L_x_18) ;  /* 0xfffffff400307947 */ /* 0x000fea000383ffff */
        .weak           $__internal_0_$__cuda_sm10x_tcgen05_guardrail_trap_col_being_dealloced_not_returned_by_alloc
        .type           $__internal_0_$__cuda_sm10x_tcgen05_guardrail_trap_col_being_dealloced_not_returned_by_alloc,@function
        .size           $__internal_0_$__cuda_sm10x_tcgen05_guardrail_trap_col_being_dealloced_not_returned_by_alloc,($__internal_1_$__cuda_sm10x_tcgen05_guardrail_trap_phase_invalid_during_alloc - $__internal_0_$__cuda_sm10x_tcgen05_guardrail_trap_col_being_dealloced_not_returned_by_alloc)
$__internal_0_$__cuda_sm10x_tcgen05_guardrail_trap_col_being_dealloced_not_returned_by_alloc:
[----:B------:R-:W-:Y:S05]  /*29d0*/  BPT.TRAP 0x1 ;  /* 0x000000040000795c */ /* 0x000fea0000300000 */
[----:B------:R-:W-:-:S04]  /*29e0*/  IMAD.MOV.U32 R3, RZ, RZ, 0x0 ;  /* 0x00000000ff037424 */ /* 0x000fc800078e00ff */
[----:B------:R-:W-:Y:S05]  /*29f0*/  RET.REL.NODEC R2 `(attn_fwd) ;  /* 0xffffffd402807950 */ /* 0x000fea0003c3ffff */
        .weak           $__internal_1_$__cuda_sm10x_tcgen05_guardrail_trap_phase_invalid_during_alloc
        .type           $__internal_1_$__cuda_sm10x_tcgen05_guardrail_trap_phase_invalid_during_alloc,@function
        .size           $__internal_1_$__cuda_sm10x_tcgen05_guardrail_trap_phase_invalid_during_alloc,($__internal_2_$__cuda_sm10x_tcgen05_guardrail_trap_unallocated_columns_being_dealloced - $__internal_1_$__cuda_sm10x_tcgen05_guardrail_trap_phase_invalid_during_alloc)
$__internal_1_$__cuda_sm10x_tcgen05_guardrail_trap_phase_invalid_during_alloc:
[----:B------:R-:W-:Y:S05]  /*2a00*/  BPT.TRAP 0x1 ;  /* 0x000000040000795c */ /* 0x000fea0000300000 */
[----:B------:R-:W-:-:S04]  /*2a10*/  IMAD.MOV.U32 R3, RZ, RZ, 0x0 ;  /* 0x00000000ff037424 */ /* 0x000fc800078e00ff */
[----:B------:R-:W-:Y:S05]  /*2a20*/  RET.REL.NODEC R2 `(attn_fwd) ;  /* 0xffffffd402747950 */ /* 0x000fea0003c3ffff */
        .weak           $__internal_2_$__cuda_sm10x_tcgen05_guardrail_trap_unallocated_columns_being_dealloced
        .type           $__internal_2_$__cuda_sm10x_tcgen05_guardrail_trap_unallocated_columns_being_dealloced,@function
        .size           $__internal_2_$__cuda_sm10x_tcgen05_guardrail_trap_unallocated_columns_being_dealloced,(.L_x_28 - $__internal_2_$__cuda_sm10x_tcgen05_guardrail_trap_unallocated_columns_being_dealloced)
$__internal_2_$__cuda_sm10x_tcgen05_guardrail_trap_unallocated_columns_being_dealloced:
[----:B------:R-:W-:Y:S05]  /*2a30*/  BPT.TRAP 0x1 ;  /* 0x000000040000795c */ /* 0x000fea0000300000 */
[----:B------:R-:W-:-:S04]  /*2a40*/  IMAD.MOV.U32 R3, RZ, RZ, 0x0 ;  /* 0x00000000ff037424 */ /* 0x000fc800078e00ff */
[----:B------:R-:W-:Y:S05]  /*2a50*/  RET.REL.NODEC R2 `(attn_fwd) ;  /* 0xffffffd402687950 */ /* 0x000fea0003c3ffff */
.L_x_25:
[----:B------:R-:W-:-:S00]  /*2a60*/  BRA `(.L_x_25) ;  /* 0xfffffffc00fc7947 */ /* 0x000fc0000383ffff */
[----:B------:R-:W-:-:S00]  /*2a70*/  NOP ;  /* 0x0000000000007918 */ /* 0x000fc00000000000 */
        /* <DEDUP_REMOVED lines=8> */
.L_x_28:


//--------------------- .nv.global.init           --------------------------
	.section	.nv.global.init,"aw",@progbits
.nv.global.init:
	.type		_$_str,@object
	.size		_$_str,(.L_3 - _$_str)
_$_str:
        /*0000*/ 	.byte	0x5f, 0x5f, 0x43, 0x55, 0x44, 0x41, 0x5f, 0x46, 0x54, 0x5a, 0x00
.L_3:


//--------------------- .nv.shared.attn_fwd       --------------------------
	.section	.nv.shared.attn_fwd,"aw",@nobits
	.sectionflags	@""
	.align	16
	.zero		1024


//--------------------- .nv.shared.reserved.0     --------------------------
	.section	.nv.shared.reserved.0,"aw",@nobits
	.align	8
	.weak		__nv_reservedSMEM_offset_0_alias
	.size		__nv_reservedSMEM_offset_0_alias, 0, 64
	.other		__nv_reservedSMEM_offset_0_alias,@"STO_CUDA_RESERVED_SHARED STV_DEFAULT"
__nv_reservedSMEM_offset_0_alias:
	.zero		0
.nv.shared.reserved.0:
	.zero		64
	.weak		__nv_reservedSMEM_allocation_phase
	.type		__nv_reservedSMEM_allocation_phase,@object
	.size		__nv_reservedSMEM_allocation_phase,(.L_0 - __nv_reservedSMEM_allocation_phase)
__nv_reservedSMEM_allocation_phase:
	.zero		1
.L_0:
	.zero		7
	.weak		__nv_reservedSMEM_devtool_atexit_pc
	.type		__nv_reservedSMEM_devtool_atexit_pc,@object
	.size		__nv_reservedSMEM_devtool_atexit_pc,(__nv_reservedSMEM_allocation_mask - __nv_reservedSMEM_devtool_atexit_pc)
__nv_reservedSMEM_devtool_atexit_pc:
	.zero		8
	.weak		__nv_reservedSMEM_allocation_mask
	.type		__nv_reservedSMEM_allocation_mask,@object
	.size		__nv_reservedSMEM_allocation_mask,(.L_2 - __nv_reservedSMEM_allocation_mask)
__nv_reservedSMEM_allocation_mask:
	.zero		4
.L_2:


//--------------------- .nv.constant0.attn_fwd    --------------------------
	.section	.nv.constant0.attn_fwd,"a",@progbits
	.sectionflags	@""
	.align	4
.nv.constant0.attn_fwd:
	.zero		1032


//--------------------- SYMBOLS --------------------------

	.type		.nv.reservedSmem.offset0,@object
	.size		.nv.reservedSmem.offset0,0x4
	.type		.nv.reservedSmem.cap,@object
	.size		.nv.reservedSmem.cap,0x4
